//
// Generated by NVIDIA NVVM Compiler
//
// Compiler Build ID: CL-36424714
// Cuda compilation tools, release 13.0, V13.0.88
// Based on NVVM 20.0.0
//

.version 9.0
.target sm_100
.address_size 64

	// .globl	_Z10gemm_naiveiiifPK6__halfS1_fPS_
// _ZZ20gemm_block_tiling_v5ILi128ELi128ELi8ELi256ELi16EEviiifPK6__halfS2_fPS0_E2As has been demoted
// _ZZ20gemm_block_tiling_v5ILi128ELi128ELi8ELi256ELi16EEviiifPK6__halfS2_fPS0_E2Bs has been demoted

.visible .entry _Z10gemm_naiveiiifPK6__halfS1_fPS_(
	.param .u32 _Z10gemm_naiveiiifPK6__halfS1_fPS__param_0,
	.param .u32 _Z10gemm_naiveiiifPK6__halfS1_fPS__param_1,
	.param .u32 _Z10gemm_naiveiiifPK6__halfS1_fPS__param_2,
	.param .f32 _Z10gemm_naiveiiifPK6__halfS1_fPS__param_3,
	.param .u64 .ptr .align 1 _Z10gemm_naiveiiifPK6__halfS1_fPS__param_4,
	.param .u64 .ptr .align 1 _Z10gemm_naiveiiifPK6__halfS1_fPS__param_5,
	.param .f32 _Z10gemm_naiveiiifPK6__halfS1_fPS__param_6,
	.param .u64 .ptr .align 1 _Z10gemm_naiveiiifPK6__halfS1_fPS__param_7
)
{
	.reg .pred 	%p<13>;
	.reg .b16 	%rs<33>;
	.reg .b32 	%r<92>;
	.reg .b32 	%f<73>;
	.reg .b64 	%rd<70>;

	ld.param.u32 	%r46, [_Z10gemm_naiveiiifPK6__halfS1_fPS__param_0];
	ld.param.u32 	%r44, [_Z10gemm_naiveiiifPK6__halfS1_fPS__param_1];
	ld.param.u32 	%r45, [_Z10gemm_naiveiiifPK6__halfS1_fPS__param_2];
	ld.param.f32 	%f13, [_Z10gemm_naiveiiifPK6__halfS1_fPS__param_3];
	ld.param.u64 	%rd4, [_Z10gemm_naiveiiifPK6__halfS1_fPS__param_4];
	ld.param.u64 	%rd5, [_Z10gemm_naiveiiifPK6__halfS1_fPS__param_5];
	ld.param.f32 	%f14, [_Z10gemm_naiveiiifPK6__halfS1_fPS__param_6];
	cvta.to.global.u64 	%rd1, %rd5;
	cvta.to.global.u64 	%rd2, %rd4;
	mov.u32 	%r47, %ctaid.y;
	mov.u32 	%r48, %ntid.y;
	mov.u32 	%r49, %tid.y;
	mad.lo.s32 	%r1, %r47, %r48, %r49;
	mov.u32 	%r50, %ctaid.x;
	mov.u32 	%r51, %ntid.x;
	mul.lo.s32 	%r2, %r50, %r51;
	mov.u32 	%r3, %tid.x;
	add.s32 	%r4, %r2, %r3;
	setp.ge.u32 	%p1, %r1, %r46;
	setp.ge.u32 	%p2, %r4, %r44;
	or.pred  	%p3, %p1, %p2;
	@%p3 bra 	$L__BB0_14;
	setp.lt.s32 	%p4, %r45, 1;
	mov.f32 	%f72, 0f00000000;
	@%p4 bra 	$L__BB0_13;
	mul.lo.s32 	%r5, %r45, %r1;
	and.b32  	%r6, %r45, 7;
	setp.lt.u32 	%p5, %r45, 8;
	mov.f32 	%f72, 0f00000000;
	mov.b32 	%r90, 0;
	@%p5 bra 	$L__BB0_5;
	and.b32  	%r90, %r45, 2147483640;
	neg.s32 	%r88, %r90;
	add.s32 	%r53, %r3, %r44;
	add.s32 	%r87, %r53, %r2;
	shl.b32 	%r10, %r44, 3;
	shl.b32 	%r54, %r44, 1;
	add.s32 	%r86, %r4, %r54;
	mad.lo.s32 	%r85, %r44, 3, %r4;
	shl.b32 	%r55, %r44, 2;
	add.s32 	%r84, %r4, %r55;
	mad.lo.s32 	%r83, %r44, 5, %r4;
	mad.lo.s32 	%r82, %r44, 6, %r4;
	mad.lo.s32 	%r81, %r44, 7, %r4;
	add.s32 	%r79, %r5, 3;
	mov.f32 	%f72, 0f00000000;
	mov.u32 	%r80, %r4;
$L__BB0_4:
	.pragma "nounroll";
	add.s32 	%r56, %r79, -3;
	mul.wide.u32 	%rd6, %r56, 2;
	add.s64 	%rd7, %rd2, %rd6;
	ld.global.u16 	%rs1, [%rd7];
	// begin inline asm
	{  cvt.f32.f16 %f19, %rs1;}

	// end inline asm
	mul.wide.u32 	%rd8, %r80, 2;
	add.s64 	%rd9, %rd1, %rd8;
	ld.global.u16 	%rs2, [%rd9];
	// begin inline asm
	{  cvt.f32.f16 %f20, %rs2;}

	// end inline asm
	fma.rn.f32 	%f35, %f19, %f20, %f72;
	add.s32 	%r57, %r79, -2;
	mul.wide.u32 	%rd10, %r57, 2;
	add.s64 	%rd11, %rd2, %rd10;
	ld.global.u16 	%rs3, [%rd11];
	// begin inline asm
	{  cvt.f32.f16 %f21, %rs3;}

	// end inline asm
	mul.wide.u32 	%rd12, %r87, 2;
	add.s64 	%rd13, %rd1, %rd12;
	ld.global.u16 	%rs4, [%rd13];
	// begin inline asm
	{  cvt.f32.f16 %f22, %rs4;}

	// end inline asm
	fma.rn.f32 	%f36, %f21, %f22, %f35;
	add.s32 	%r58, %r79, -1;
	mul.wide.u32 	%rd14, %r58, 2;
	add.s64 	%rd15, %rd2, %rd14;
	ld.global.u16 	%rs5, [%rd15];
	// begin inline asm
	{  cvt.f32.f16 %f23, %rs5;}

	// end inline asm
	mul.wide.u32 	%rd16, %r86, 2;
	add.s64 	%rd17, %rd1, %rd16;
	ld.global.u16 	%rs6, [%rd17];
	// begin inline asm
	{  cvt.f32.f16 %f24, %rs6;}

	// end inline asm
	fma.rn.f32 	%f37, %f23, %f24, %f36;
	add.s32 	%r59, %r79, 4;
	mul.wide.u32 	%rd18, %r79, 2;
	add.s64 	%rd19, %rd2, %rd18;
	ld.global.u16 	%rs7, [%rd19];
	// begin inline asm
	{  cvt.f32.f16 %f25, %rs7;}

	// end inline asm
	mul.wide.u32 	%rd20, %r85, 2;
	add.s64 	%rd21, %rd1, %rd20;
	ld.global.u16 	%rs8, [%rd21];
	// begin inline asm
	{  cvt.f32.f16 %f26, %rs8;}

	// end inline asm
	fma.rn.f32 	%f38, %f25, %f26, %f37;
	add.s32 	%r60, %r79, 1;
	mul.wide.u32 	%rd22, %r60, 2;
	add.s64 	%rd23, %rd2, %rd22;
	ld.global.u16 	%rs9, [%rd23];
	// begin inline asm
	{  cvt.f32.f16 %f27, %rs9;}

	// end inline asm
	mul.wide.u32 	%rd24, %r84, 2;
	add.s64 	%rd25, %rd1, %rd24;
	ld.global.u16 	%rs10, [%rd25];
	// begin inline asm
	{  cvt.f32.f16 %f28, %rs10;}

	// end inline asm
	fma.rn.f32 	%f39, %f27, %f28, %f38;
	add.s32 	%r61, %r79, 2;
	mul.wide.u32 	%rd26, %r61, 2;
	add.s64 	%rd27, %rd2, %rd26;
	ld.global.u16 	%rs11, [%rd27];
	// begin inline asm
	{  cvt.f32.f16 %f29, %rs11;}

	// end inline asm
	mul.wide.u32 	%rd28, %r83, 2;
	add.s64 	%rd29, %rd1, %rd28;
	ld.global.u16 	%rs12, [%rd29];
	// begin inline asm
	{  cvt.f32.f16 %f30, %rs12;}

	// end inline asm
	fma.rn.f32 	%f40, %f29, %f30, %f39;
	add.s32 	%r62, %r79, 3;
	mul.wide.u32 	%rd30, %r62, 2;
	add.s64 	%rd31, %rd2, %rd30;
	ld.global.u16 	%rs13, [%rd31];
	// begin inline asm
	{  cvt.f32.f16 %f31, %rs13;}

	// end inline asm
	mul.wide.u32 	%rd32, %r82, 2;
	add.s64 	%rd33, %rd1, %rd32;
	ld.global.u16 	%rs14, [%rd33];
	// begin inline asm
	{  cvt.f32.f16 %f32, %rs14;}

	// end inline asm
	fma.rn.f32 	%f41, %f31, %f32, %f40;
	mul.wide.u32 	%rd34, %r59, 2;
	add.s64 	%rd35, %rd2, %rd34;
	ld.global.u16 	%rs15, [%rd35];
	// begin inline asm
	{  cvt.f32.f16 %f33, %rs15;}

	// end inline asm
	mul.wide.u32 	%rd36, %r81, 2;
	add.s64 	%rd37, %rd1, %rd36;
	ld.global.u16 	%rs16, [%rd37];
	// begin inline asm
	{  cvt.f32.f16 %f34, %rs16;}

	// end inline asm
	fma.rn.f32 	%f72, %f33, %f34, %f41;
	add.s32 	%r88, %r88, 8;
	add.s32 	%r87, %r87, %r10;
	add.s32 	%r86, %r86, %r10;
	add.s32 	%r85, %r85, %r10;
	add.s32 	%r84, %r84, %r10;
	add.s32 	%r83, %r83, %r10;
	add.s32 	%r82, %r82, %r10;
	add.s32 	%r81, %r81, %r10;
	add.s32 	%r80, %r80, %r10;
	add.s32 	%r79, %r79, 8;
	setp.ne.s32 	%p6, %r88, 0;
	@%p6 bra 	$L__BB0_4;
$L__BB0_5:
	setp.eq.s32 	%p7, %r6, 0;
	@%p7 bra 	$L__BB0_13;
	and.b32  	%r39, %r45, 3;
	setp.lt.u32 	%p8, %r6, 4;
	@%p8 bra 	$L__BB0_8;
	add.s32 	%r63, %r90, %r5;
	mul.wide.u32 	%rd38, %r63, 2;
	add.s64 	%rd39, %rd2, %rd38;
	ld.global.u16 	%rs17, [%rd39];
	// begin inline asm
	{  cvt.f32.f16 %f43, %rs17;}

	// end inline asm
	mad.lo.s32 	%r64, %r90, %r44, %r4;
	mul.wide.u32 	%rd40, %r64, 2;
	add.s64 	%rd41, %rd1, %rd40;
	ld.global.u16 	%rs18, [%rd41];
	// begin inline asm
	{  cvt.f32.f16 %f44, %rs18;}

	// end inline asm
	fma.rn.f32 	%f51, %f43, %f44, %f72;
	add.s32 	%r65, %r63, 1;
	mul.wide.u32 	%rd42, %r65, 2;
	add.s64 	%rd43, %rd2, %rd42;
	ld.global.u16 	%rs19, [%rd43];
	// begin inline asm
	{  cvt.f32.f16 %f45, %rs19;}

	// end inline asm
	add.s32 	%r66, %r64, %r44;
	mul.wide.u32 	%rd44, %r66, 2;
	add.s64 	%rd45, %rd1, %rd44;
	ld.global.u16 	%rs20, [%rd45];
	// begin inline asm
	{  cvt.f32.f16 %f46, %rs20;}

	// end inline asm
	fma.rn.f32 	%f52, %f45, %f46, %f51;
	add.s32 	%r67, %r63, 2;
	mul.wide.u32 	%rd46, %r67, 2;
	add.s64 	%rd47, %rd2, %rd46;
	ld.global.u16 	%rs21, [%rd47];
	// begin inline asm
	{  cvt.f32.f16 %f47, %rs21;}

	// end inline asm
	add.s32 	%r68, %r66, %r44;
	mul.wide.u32 	%rd48, %r68, 2;
	add.s64 	%rd49, %rd1, %rd48;
	ld.global.u16 	%rs22, [%rd49];
	// begin inline asm
	{  cvt.f32.f16 %f48, %rs22;}

	// end inline asm
	fma.rn.f32 	%f53, %f47, %f48, %f52;
	add.s32 	%r69, %r63, 3;
	mul.wide.u32 	%rd50, %r69, 2;
	add.s64 	%rd51, %rd2, %rd50;
	ld.global.u16 	%rs23, [%rd51];
	// begin inline asm
	{  cvt.f32.f16 %f49, %rs23;}

	// end inline asm
	add.s32 	%r70, %r68, %r44;
	mul.wide.u32 	%rd52, %r70, 2;
	add.s64 	%rd53, %rd1, %rd52;
	ld.global.u16 	%rs24, [%rd53];
	// begin inline asm
	{  cvt.f32.f16 %f50, %rs24;}

	// end inline asm
	fma.rn.f32 	%f72, %f49, %f50, %f53;
	add.s32 	%r90, %r90, 4;
$L__BB0_8:
	setp.eq.s32 	%p9, %r39, 0;
	@%p9 bra 	$L__BB0_13;
	setp.eq.s32 	%p10, %r39, 1;
	@%p10 bra 	$L__BB0_11;
	add.s32 	%r71, %r90, %r5;
	mul.wide.u32 	%rd54, %r71, 2;
	add.s64 	%rd55, %rd2, %rd54;
	ld.global.u16 	%rs25, [%rd55];
	// begin inline asm
	{  cvt.f32.f16 %f55, %rs25;}

	// end inline asm
	mad.lo.s32 	%r72, %r90, %r44, %r4;
	mul.wide.u32 	%rd56, %r72, 2;
	add.s64 	%rd57, %rd1, %rd56;
	ld.global.u16 	%rs26, [%rd57];
	// begin inline asm
	{  cvt.f32.f16 %f56, %rs26;}

	// end inline asm
	fma.rn.f32 	%f59, %f55, %f56, %f72;
	add.s32 	%r73, %r71, 1;
	mul.wide.u32 	%rd58, %r73, 2;
	add.s64 	%rd59, %rd2, %rd58;
	ld.global.u16 	%rs27, [%rd59];
	// begin inline asm
	{  cvt.f32.f16 %f57, %rs27;}

	// end inline asm
	add.s32 	%r74, %r72, %r44;
	mul.wide.u32 	%rd60, %r74, 2;
	add.s64 	%rd61, %rd1, %rd60;
	ld.global.u16 	%rs28, [%rd61];
	// begin inline asm
	{  cvt.f32.f16 %f58, %rs28;}

	// end inline asm
	fma.rn.f32 	%f72, %f57, %f58, %f59;
	add.s32 	%r90, %r90, 2;
$L__BB0_11:
	and.b32  	%r75, %r45, 1;
	setp.eq.b32 	%p11, %r75, 1;
	not.pred 	%p12, %p11;
	@%p12 bra 	$L__BB0_13;
	add.s32 	%r76, %r90, %r5;
	mul.wide.u32 	%rd62, %r76, 2;
	add.s64 	%rd63, %rd2, %rd62;
	ld.global.u16 	%rs29, [%rd63];
	// begin inline asm
	{  cvt.f32.f16 %f60, %rs29;}

	// end inline asm
	mad.lo.s32 	%r77, %r90, %r44, %r4;
	mul.wide.u32 	%rd64, %r77, 2;
	add.s64 	%rd65, %rd1, %rd64;
	ld.global.u16 	%rs30, [%rd65];
	// begin inline asm
	{  cvt.f32.f16 %f61, %rs30;}

	// end inline asm
	fma.rn.f32 	%f72, %f60, %f61, %f72;
$L__BB0_13:
	ld.param.u64 	%rd69, [_Z10gemm_naiveiiifPK6__halfS1_fPS__param_7];
	mad.lo.s32 	%r78, %r44, %r1, %r4;
	cvta.to.global.u64 	%rd66, %rd69;
	mul.wide.u32 	%rd67, %r78, 2;
	add.s64 	%rd68, %rd66, %rd67;
	ld.global.u16 	%rs31, [%rd68];
	// begin inline asm
	{  cvt.f32.f16 %f62, %rs31;}

	// end inline asm
	mul.f32 	%f64, %f14, %f62;
	fma.rn.f32 	%f63, %f13, %f72, %f64;
	// begin inline asm
	{  cvt.rn.f16.f32 %rs32, %f63;}

	// end inline asm
	st.global.u16 	[%rd68], %rs32;
$L__BB0_14:
	ret;

}
	// .globl	_Z20gemm_block_tiling_v5ILi128ELi128ELi8ELi256ELi16EEviiifPK6__halfS2_fPS0_
.visible .entry _Z20gemm_block_tiling_v5ILi128ELi128ELi8ELi256ELi16EEviiifPK6__halfS2_fPS0_(
	.param .u32 _Z20gemm_block_tiling_v5ILi128ELi128ELi8ELi256ELi16EEviiifPK6__halfS2_fPS0__param_0,
	.param .u32 _Z20gemm_block_tiling_v5ILi128ELi128ELi8ELi256ELi16EEviiifPK6__halfS2_fPS0__param_1,
	.param .u32 _Z20gemm_block_tiling_v5ILi128ELi128ELi8ELi256ELi16EEviiifPK6__halfS2_fPS0__param_2,
	.param .f32 _Z20gemm_block_tiling_v5ILi128ELi128ELi8ELi256ELi16EEviiifPK6__halfS2_fPS0__param_3,
	.param .u64 .ptr .align 1 _Z20gemm_block_tiling_v5ILi128ELi128ELi8ELi256ELi16EEviiifPK6__halfS2_fPS0__param_4,
	.param .u64 .ptr .align 1 _Z20gemm_block_tiling_v5ILi128ELi128ELi8ELi256ELi16EEviiifPK6__halfS2_fPS0__param_5,
	.param .f32 _Z20gemm_block_tiling_v5ILi128ELi128ELi8ELi256ELi16EEviiifPK6__halfS2_fPS0__param_6,
	.param .u64 .ptr .align 1 _Z20gemm_block_tiling_v5ILi128ELi128ELi8ELi256ELi16EEviiifPK6__halfS2_fPS0__param_7
)
{
	.reg .pred 	%p<220>;
	.reg .b16 	%rs<393>;
	.reg .b32 	%r<445>;
	.reg .b32 	%f<837>;
	.reg .b64 	%rd<182>;
	// demoted variable
	.shared .align 2 .b8 _ZZ20gemm_block_tiling_v5ILi128ELi128ELi8ELi256ELi16EEviiifPK6__halfS2_fPS0_E2As[2048];
	// demoted variable
	.shared .align 2 .b8 _ZZ20gemm_block_tiling_v5ILi128ELi128ELi8ELi256ELi16EEviiifPK6__halfS2_fPS0_E2Bs[2048];
	ld.param.u32 	%r34, [_Z20gemm_block_tiling_v5ILi128ELi128ELi8ELi256ELi16EEviiifPK6__halfS2_fPS0__param_2];
	setp.lt.s32 	%p1, %r34, 1;
	mov.f32 	%f645, 0f00000000;
	mov.f32 	%f646, %f645;
	mov.f32 	%f647, %f645;
	mov.f32 	%f648, %f645;
	mov.f32 	%f649, %f645;
	mov.f32 	%f650, %f645;
	mov.f32 	%f651, %f645;
	mov.f32 	%f652, %f645;
	mov.f32 	%f653, %f645;
	mov.f32 	%f654, %f645;
	mov.f32 	%f655, %f645;
	mov.f32 	%f656, %f645;
	mov.f32 	%f657, %f645;
	mov.f32 	%f658, %f645;
	mov.f32 	%f659, %f645;
	mov.f32 	%f660, %f645;
	mov.f32 	%f661, %f645;
	mov.f32 	%f662, %f645;
	mov.f32 	%f663, %f645;
	mov.f32 	%f664, %f645;
	mov.f32 	%f665, %f645;
	mov.f32 	%f666, %f645;
	mov.f32 	%f667, %f645;
	mov.f32 	%f668, %f645;
	mov.f32 	%f669, %f645;
	mov.f32 	%f670, %f645;
	mov.f32 	%f671, %f645;
	mov.f32 	%f672, %f645;
	mov.f32 	%f673, %f645;
	mov.f32 	%f674, %f645;
	mov.f32 	%f675, %f645;
	mov.f32 	%f676, %f645;
	mov.f32 	%f677, %f645;
	mov.f32 	%f678, %f645;
	mov.f32 	%f679, %f645;
	mov.f32 	%f680, %f645;
	mov.f32 	%f681, %f645;
	mov.f32 	%f682, %f645;
	mov.f32 	%f683, %f645;
	mov.f32 	%f684, %f645;
	mov.f32 	%f685, %f645;
	mov.f32 	%f686, %f645;
	mov.f32 	%f687, %f645;
	mov.f32 	%f688, %f645;
	mov.f32 	%f689, %f645;
	mov.f32 	%f690, %f645;
	mov.f32 	%f691, %f645;
	mov.f32 	%f692, %f645;
	mov.f32 	%f693, %f645;
	mov.f32 	%f694, %f645;
	mov.f32 	%f695, %f645;
	mov.f32 	%f696, %f645;
	mov.f32 	%f697, %f645;
	mov.f32 	%f698, %f645;
	mov.f32 	%f699, %f645;
	mov.f32 	%f700, %f645;
	mov.f32 	%f701, %f645;
	mov.f32 	%f702, %f645;
	mov.f32 	%f703, %f645;
	mov.f32 	%f704, %f645;
	mov.f32 	%f705, %f645;
	mov.f32 	%f706, %f645;
	mov.f32 	%f707, %f645;
	mov.f32 	%f708, %f645;
	@%p1 bra 	$L__BB1_21;
	mov.b32 	%r442, 0;
	mov.f32 	%f645, 0f00000000;
	mov.u32 	%r36, %tid.x;
	shr.u32 	%r38, %r36, 3;
	mov.u32 	%r39, %ctaid.y;
	shl.b32 	%r40, %r39, 7;
	add.s32 	%r41, %r38, %r40;
	and.b32  	%r42, %r36, 7;
	or.b32  	%r48, %r38, %r40;
	shl.b32 	%r52, %r36, 1;
	and.b32  	%r53, %r52, 14;
$L__BB1_2:
	ld.param.u32 	%r429, [_Z20gemm_block_tiling_v5ILi128ELi128ELi8ELi256ELi16EEviiifPK6__halfS2_fPS0__param_2];
	ld.param.u32 	%r273, [_Z20gemm_block_tiling_v5ILi128ELi128ELi8ELi256ELi16EEviiifPK6__halfS2_fPS0__param_0];
	setp.lt.s32 	%p2, %r41, %r273;
	add.s32 	%r43, %r442, %r42;
	setp.lt.s32 	%p3, %r43, %r429;
	and.pred  	%p4, %p2, %p3;
	@%p4 bra 	$L__BB1_3;
	bra.uni 	$L__BB1_4;
$L__BB1_3:
	ld.param.u64 	%rd155, [_Z20gemm_block_tiling_v5ILi128ELi128ELi8ELi256ELi16EEviiifPK6__halfS2_fPS0__param_4];
	ld.param.u32 	%r430, [_Z20gemm_block_tiling_v5ILi128ELi128ELi8ELi256ELi16EEviiifPK6__halfS2_fPS0__param_2];
	mad.lo.s32 	%r51, %r48, %r430, %r43;
	cvta.to.global.u64 	%rd12, %rd155;
	mul.wide.u32 	%rd13, %r51, 2;
	add.s64 	%rd14, %rd12, %rd13;
	ld.global.u16 	%rs1, [%rd14];
	mov.u32 	%r54, _ZZ20gemm_block_tiling_v5ILi128ELi128ELi8ELi256ELi16EEviiifPK6__halfS2_fPS0_E2As;
	add.s32 	%r55, %r54, %r53;
	shl.b32 	%r56, %r38, 4;
	add.s32 	%r57, %r55, %r56;
	st.shared.u16 	[%r57], %rs1;
$L__BB1_4:
	ld.param.u32 	%r431, [_Z20gemm_block_tiling_v5ILi128ELi128ELi8ELi256ELi16EEviiifPK6__halfS2_fPS0__param_2];
	ld.param.u32 	%r274, [_Z20gemm_block_tiling_v5ILi128ELi128ELi8ELi256ELi16EEviiifPK6__halfS2_fPS0__param_0];
	mov.u32 	%r58, %tid.x;
	and.b32  	%r60, %r58, 7;
	add.s32 	%r61, %r442, %r60;
	setp.ge.s32 	%p5, %r61, %r431;
	add.s32 	%r62, %r58, 256;
	shr.u32 	%r63, %r62, 3;
	mov.u32 	%r64, %ctaid.y;
	shl.b32 	%r65, %r64, 7;
	add.s32 	%r66, %r63, %r65;
	setp.ge.s32 	%p6, %r66, %r274;
	or.pred  	%p7, %p6, %p5;
	@%p7 bra 	$L__BB1_6;
	ld.param.u64 	%rd156, [_Z20gemm_block_tiling_v5ILi128ELi128ELi8ELi256ELi16EEviiifPK6__halfS2_fPS0__param_4];
	ld.param.u32 	%r432, [_Z20gemm_block_tiling_v5ILi128ELi128ELi8ELi256ELi16EEviiifPK6__halfS2_fPS0__param_2];
	add.s32 	%r68, %r58, 256;
	shr.u32 	%r69, %r68, 3;
	mov.u32 	%r70, %ctaid.y;
	shl.b32 	%r71, %r70, 7;
	add.s32 	%r72, %r69, %r71;
	and.b32  	%r73, %r58, 7;
	add.s32 	%r74, %r442, %r73;
	mad.lo.s32 	%r75, %r72, %r432, %r74;
	cvta.to.global.u64 	%rd15, %rd156;
	mul.wide.u32 	%rd16, %r75, 2;
	add.s64 	%rd17, %rd15, %rd16;
	ld.global.u16 	%rs2, [%rd17];
	shl.b32 	%r76, %r58, 1;
	and.b32  	%r77, %r76, 14;
	mov.u32 	%r78, _ZZ20gemm_block_tiling_v5ILi128ELi128ELi8ELi256ELi16EEviiifPK6__halfS2_fPS0_E2As;
	add.s32 	%r79, %r78, %r77;
	shl.b32 	%r80, %r69, 4;
	add.s32 	%r81, %r79, %r80;
	st.shared.u16 	[%r81], %rs2;
$L__BB1_6:
	ld.param.u32 	%r433, [_Z20gemm_block_tiling_v5ILi128ELi128ELi8ELi256ELi16EEviiifPK6__halfS2_fPS0__param_2];
	ld.param.u32 	%r275, [_Z20gemm_block_tiling_v5ILi128ELi128ELi8ELi256ELi16EEviiifPK6__halfS2_fPS0__param_0];
	setp.ge.s32 	%p8, %r61, %r433;
	add.s32 	%r86, %r58, 512;
	shr.u32 	%r87, %r86, 3;
	mov.u32 	%r88, %ctaid.y;
	shl.b32 	%r89, %r88, 7;
	add.s32 	%r90, %r87, %r89;
	setp.ge.s32 	%p9, %r90, %r275;
	or.pred  	%p10, %p9, %p8;
	@%p10 bra 	$L__BB1_8;
	ld.param.u64 	%rd157, [_Z20gemm_block_tiling_v5ILi128ELi128ELi8ELi256ELi16EEviiifPK6__halfS2_fPS0__param_4];
	ld.param.u32 	%r434, [_Z20gemm_block_tiling_v5ILi128ELi128ELi8ELi256ELi16EEviiifPK6__halfS2_fPS0__param_2];
	add.s32 	%r92, %r58, 512;
	shr.u32 	%r93, %r92, 3;
	mov.u32 	%r94, %ctaid.y;
	shl.b32 	%r95, %r94, 7;
	add.s32 	%r96, %r93, %r95;
	and.b32  	%r97, %r58, 7;
	add.s32 	%r98, %r442, %r97;
	mad.lo.s32 	%r99, %r96, %r434, %r98;
	cvta.to.global.u64 	%rd18, %rd157;
	mul.wide.u32 	%rd19, %r99, 2;
	add.s64 	%rd20, %rd18, %rd19;
	ld.global.u16 	%rs3, [%rd20];
	shl.b32 	%r100, %r58, 1;
	and.b32  	%r101, %r100, 14;
	mov.u32 	%r102, _ZZ20gemm_block_tiling_v5ILi128ELi128ELi8ELi256ELi16EEviiifPK6__halfS2_fPS0_E2As;
	add.s32 	%r103, %r102, %r101;
	shl.b32 	%r104, %r93, 4;
	add.s32 	%r105, %r103, %r104;
	st.shared.u16 	[%r105], %rs3;
$L__BB1_8:
	ld.param.u32 	%r435, [_Z20gemm_block_tiling_v5ILi128ELi128ELi8ELi256ELi16EEviiifPK6__halfS2_fPS0__param_2];
	ld.param.u32 	%r276, [_Z20gemm_block_tiling_v5ILi128ELi128ELi8ELi256ELi16EEviiifPK6__halfS2_fPS0__param_0];
	and.b32  	%r108, %r58, 7;
	add.s32 	%r109, %r442, %r108;
	setp.ge.s32 	%p11, %r109, %r435;
	add.s32 	%r110, %r58, 768;
	shr.u32 	%r111, %r110, 3;
	add.s32 	%r114, %r111, %r89;
	setp.ge.s32 	%p12, %r114, %r276;
	or.pred  	%p13, %p12, %p11;
	@%p13 bra 	$L__BB1_10;
	ld.param.u64 	%rd158, [_Z20gemm_block_tiling_v5ILi128ELi128ELi8ELi256ELi16EEviiifPK6__halfS2_fPS0__param_4];
	ld.param.u32 	%r436, [_Z20gemm_block_tiling_v5ILi128ELi128ELi8ELi256ELi16EEviiifPK6__halfS2_fPS0__param_2];
	add.s32 	%r116, %r58, 768;
	shr.u32 	%r117, %r116, 3;
	mov.u32 	%r118, %ctaid.y;
	shl.b32 	%r119, %r118, 7;
	add.s32 	%r120, %r117, %r119;
	and.b32  	%r121, %r58, 7;
	add.s32 	%r122, %r442, %r121;
	mad.lo.s32 	%r123, %r120, %r436, %r122;
	cvta.to.global.u64 	%rd21, %rd158;
	mul.wide.u32 	%rd22, %r123, 2;
	add.s64 	%rd23, %rd21, %rd22;
	ld.global.u16 	%rs4, [%rd23];
	shl.b32 	%r124, %r58, 1;
	and.b32  	%r125, %r124, 14;
	mov.u32 	%r126, _ZZ20gemm_block_tiling_v5ILi128ELi128ELi8ELi256ELi16EEviiifPK6__halfS2_fPS0_E2As;
	add.s32 	%r127, %r126, %r125;
	shl.b32 	%r128, %r117, 4;
	add.s32 	%r129, %r127, %r128;
	st.shared.u16 	[%r129], %rs4;
$L__BB1_10:
	ld.param.u32 	%r437, [_Z20gemm_block_tiling_v5ILi128ELi128ELi8ELi256ELi16EEviiifPK6__halfS2_fPS0__param_2];
	ld.param.u32 	%r341, [_Z20gemm_block_tiling_v5ILi128ELi128ELi8ELi256ELi16EEviiifPK6__halfS2_fPS0__param_1];
	mov.u32 	%r130, %ctaid.x;
	shl.b32 	%r131, %r130, 7;
	and.b32  	%r133, %r58, 127;
	or.b32  	%r134, %r131, %r133;
	setp.ge.s32 	%p14, %r134, %r341;
	shr.u32 	%r136, %r58, 7;
	add.s32 	%r137, %r136, %r442;
	setp.ge.s32 	%p15, %r137, %r437;
	or.pred  	%p16, %p15, %p14;
	@%p16 bra 	$L__BB1_12;
	ld.param.u64 	%rd159, [_Z20gemm_block_tiling_v5ILi128ELi128ELi8ELi256ELi16EEviiifPK6__halfS2_fPS0__param_5];
	ld.param.u32 	%r342, [_Z20gemm_block_tiling_v5ILi128ELi128ELi8ELi256ELi16EEviiifPK6__halfS2_fPS0__param_1];
	mov.u32 	%r138, %tid.x;
	shr.u32 	%r139, %r138, 7;
	add.s32 	%r140, %r139, %r442;
	mov.u32 	%r141, %ctaid.x;
	shl.b32 	%r142, %r141, 7;
	and.b32  	%r143, %r138, 127;
	or.b32  	%r144, %r142, %r143;
	mad.lo.s32 	%r145, %r140, %r342, %r144;
	cvta.to.global.u64 	%rd24, %rd159;
	mul.wide.s32 	%rd25, %r145, 2;
	add.s64 	%rd26, %rd24, %rd25;
	ld.global.u16 	%rs5, [%rd26];
	shl.b32 	%r146, %r138, 1;
	and.b32  	%r147, %r146, 254;
	mov.u32 	%r148, _ZZ20gemm_block_tiling_v5ILi128ELi128ELi8ELi256ELi16EEviiifPK6__halfS2_fPS0_E2Bs;
	add.s32 	%r149, %r148, %r147;
	shl.b32 	%r150, %r139, 8;
	add.s32 	%r151, %r149, %r150;
	st.shared.u16 	[%r151], %rs5;
$L__BB1_12:
	ld.param.u32 	%r438, [_Z20gemm_block_tiling_v5ILi128ELi128ELi8ELi256ELi16EEviiifPK6__halfS2_fPS0__param_2];
	ld.param.u32 	%r343, [_Z20gemm_block_tiling_v5ILi128ELi128ELi8ELi256ELi16EEviiifPK6__halfS2_fPS0__param_1];
	mov.u32 	%r154, %tid.x;
	and.b32  	%r155, %r154, 127;
	or.b32  	%r156, %r131, %r155;
	setp.ge.s32 	%p17, %r156, %r343;
	add.s32 	%r158, %r154, 256;
	shr.u32 	%r159, %r158, 7;
	add.s32 	%r160, %r159, %r442;
	setp.ge.s32 	%p18, %r160, %r438;
	or.pred  	%p19, %p18, %p17;
	@%p19 bra 	$L__BB1_14;
	ld.param.u64 	%rd160, [_Z20gemm_block_tiling_v5ILi128ELi128ELi8ELi256ELi16EEviiifPK6__halfS2_fPS0__param_5];
	ld.param.u32 	%r344, [_Z20gemm_block_tiling_v5ILi128ELi128ELi8ELi256ELi16EEviiifPK6__halfS2_fPS0__param_1];
	add.s32 	%r162, %r154, 256;
	shr.u32 	%r163, %r162, 7;
	add.s32 	%r164, %r163, %r442;
	mov.u32 	%r165, %ctaid.x;
	shl.b32 	%r166, %r165, 7;
	and.b32  	%r167, %r154, 127;
	or.b32  	%r168, %r166, %r167;
	mad.lo.s32 	%r169, %r164, %r344, %r168;
	cvta.to.global.u64 	%rd27, %rd160;
	mul.wide.s32 	%rd28, %r169, 2;
	add.s64 	%rd29, %rd27, %rd28;
	ld.global.u16 	%rs6, [%rd29];
	shl.b32 	%r170, %r154, 1;
	and.b32  	%r171, %r170, 254;
	mov.u32 	%r172, _ZZ20gemm_block_tiling_v5ILi128ELi128ELi8ELi256ELi16EEviiifPK6__halfS2_fPS0_E2Bs;
	add.s32 	%r173, %r172, %r171;
	shl.b32 	%r174, %r163, 8;
	add.s32 	%r175, %r173, %r174;
	st.shared.u16 	[%r175], %rs6;
$L__BB1_14:
	ld.param.u32 	%r439, [_Z20gemm_block_tiling_v5ILi128ELi128ELi8ELi256ELi16EEviiifPK6__halfS2_fPS0__param_2];
	ld.param.u32 	%r345, [_Z20gemm_block_tiling_v5ILi128ELi128ELi8ELi256ELi16EEviiifPK6__halfS2_fPS0__param_1];
	mov.u32 	%r176, %ctaid.x;
	shl.b32 	%r177, %r176, 7;
	and.b32  	%r179, %r154, 127;
	or.b32  	%r180, %r177, %r179;
	setp.ge.s32 	%p20, %r180, %r345;
	add.s32 	%r182, %r154, 512;
	shr.u32 	%r183, %r182, 7;
	add.s32 	%r184, %r183, %r442;
	setp.ge.s32 	%p21, %r184, %r439;
	or.pred  	%p22, %p21, %p20;
	@%p22 bra 	$L__BB1_16;
	ld.param.u64 	%rd161, [_Z20gemm_block_tiling_v5ILi128ELi128ELi8ELi256ELi16EEviiifPK6__halfS2_fPS0__param_5];
	ld.param.u32 	%r346, [_Z20gemm_block_tiling_v5ILi128ELi128ELi8ELi256ELi16EEviiifPK6__halfS2_fPS0__param_1];
	mov.u32 	%r185, %tid.x;
	add.s32 	%r186, %r185, 512;
	shr.u32 	%r187, %r186, 7;
	add.s32 	%r188, %r187, %r442;
	mov.u32 	%r189, %ctaid.x;
	shl.b32 	%r190, %r189, 7;
	and.b32  	%r191, %r185, 127;
	or.b32  	%r192, %r190, %r191;
	mad.lo.s32 	%r193, %r188, %r346, %r192;
	cvta.to.global.u64 	%rd30, %rd161;
	mul.wide.s32 	%rd31, %r193, 2;
	add.s64 	%rd32, %rd30, %rd31;
	ld.global.u16 	%rs7, [%rd32];
	shl.b32 	%r194, %r185, 1;
	and.b32  	%r195, %r194, 254;
	mov.u32 	%r196, _ZZ20gemm_block_tiling_v5ILi128ELi128ELi8ELi256ELi16EEviiifPK6__halfS2_fPS0_E2Bs;
	add.s32 	%r197, %r196, %r195;
	shl.b32 	%r198, %r187, 8;
	add.s32 	%r199, %r197, %r198;
	st.shared.u16 	[%r199], %rs7;
$L__BB1_16:
	ld.param.u32 	%r440, [_Z20gemm_block_tiling_v5ILi128ELi128ELi8ELi256ELi16EEviiifPK6__halfS2_fPS0__param_2];
	ld.param.u32 	%r347, [_Z20gemm_block_tiling_v5ILi128ELi128ELi8ELi256ELi16EEviiifPK6__halfS2_fPS0__param_1];
	mov.u32 	%r202, %tid.x;
	and.b32  	%r203, %r202, 127;
	or.b32  	%r204, %r177, %r203;
	setp.ge.s32 	%p23, %r204, %r347;
	add.s32 	%r206, %r202, 768;
	shr.u32 	%r207, %r206, 7;
	add.s32 	%r208, %r207, %r442;
	setp.ge.s32 	%p24, %r208, %r440;
	or.pred  	%p25, %p24, %p23;
	@%p25 bra 	$L__BB1_18;
	ld.param.u64 	%rd162, [_Z20gemm_block_tiling_v5ILi128ELi128ELi8ELi256ELi16EEviiifPK6__halfS2_fPS0__param_5];
	ld.param.u32 	%r348, [_Z20gemm_block_tiling_v5ILi128ELi128ELi8ELi256ELi16EEviiifPK6__halfS2_fPS0__param_1];
	add.s32 	%r210, %r202, 768;
	shr.u32 	%r211, %r210, 7;
	add.s32 	%r212, %r211, %r442;
	mov.u32 	%r213, %ctaid.x;
	shl.b32 	%r214, %r213, 7;
	and.b32  	%r215, %r202, 127;
	or.b32  	%r216, %r214, %r215;
	mad.lo.s32 	%r217, %r212, %r348, %r216;
	cvta.to.global.u64 	%rd33, %rd162;
	mul.wide.s32 	%rd34, %r217, 2;
	add.s64 	%rd35, %rd33, %rd34;
	ld.global.u16 	%rs8, [%rd35];
	shl.b32 	%r218, %r202, 1;
	and.b32  	%r219, %r218, 254;
	mov.u32 	%r220, _ZZ20gemm_block_tiling_v5ILi128ELi128ELi8ELi256ELi16EEviiifPK6__halfS2_fPS0_E2Bs;
	add.s32 	%r221, %r220, %r219;
	shl.b32 	%r222, %r211, 8;
	add.s32 	%r223, %r221, %r222;
	st.shared.u16 	[%r223], %rs8;
$L__BB1_18:
	and.b32  	%r226, %r202, 1008;
	mov.u32 	%r227, _ZZ20gemm_block_tiling_v5ILi128ELi128ELi8ELi256ELi16EEviiifPK6__halfS2_fPS0_E2As;
	add.s32 	%r228, %r226, %r227;
	add.s32 	%r443, %r228, 1024;
	bar.sync 	0;
	mov.b32 	%r444, 128;
$L__BB1_19:
	ld.shared.u16 	%rs10, [%r443+-1024];
	ld.shared.u16 	%rs42, [%r443+-768];
	ld.shared.u16 	%rs74, [%r443+-512];
	ld.shared.u16 	%rs106, [%r443+-256];
	ld.shared.u16 	%rs138, [%r443];
	ld.shared.u16 	%rs170, [%r443+256];
	ld.shared.u16 	%rs202, [%r443+512];
	ld.shared.u16 	%rs234, [%r443+768];
	mov.u32 	%r229, %tid.x;
	shl.b32 	%r230, %r229, 1;
	and.b32  	%r231, %r230, 30;
	mov.u32 	%r232, _ZZ20gemm_block_tiling_v5ILi128ELi128ELi8ELi256ELi16EEviiifPK6__halfS2_fPS0_E2Bs;
	add.s32 	%r233, %r232, %r231;
	add.s32 	%r234, %r233, %r444;
	ld.shared.u16 	%rs11, [%r234+-128];
	ld.shared.u16 	%rs15, [%r234+-96];
	ld.shared.u16 	%rs19, [%r234+-64];
	ld.shared.u16 	%rs23, [%r234+-32];
	ld.shared.u16 	%rs27, [%r234];
	ld.shared.u16 	%rs31, [%r234+32];
	ld.shared.u16 	%rs35, [%r234+64];
	ld.shared.u16 	%rs39, [%r234+96];
	// begin inline asm
	{mul.f16 %rs9,%rs10,%rs11;
}
	// end inline asm
	// begin inline asm
	{  cvt.f32.f16 %f261, %rs9;}

	// end inline asm
	add.f32 	%f692, %f261, %f692;
	// begin inline asm
	{mul.f16 %rs13,%rs10,%rs15;
}
	// end inline asm
	// begin inline asm
	{  cvt.f32.f16 %f262, %rs13;}

	// end inline asm
	add.f32 	%f691, %f262, %f691;
	// begin inline asm
	{mul.f16 %rs17,%rs10,%rs19;
}
	// end inline asm
	// begin inline asm
	{  cvt.f32.f16 %f263, %rs17;}

	// end inline asm
	add.f32 	%f690, %f263, %f690;
	// begin inline asm
	{mul.f16 %rs21,%rs10,%rs23;
}
	// end inline asm
	// begin inline asm
	{  cvt.f32.f16 %f264, %rs21;}

	// end inline asm
	add.f32 	%f689, %f264, %f689;
	// begin inline asm
	{mul.f16 %rs25,%rs10,%rs27;
}
	// end inline asm
	// begin inline asm
	{  cvt.f32.f16 %f265, %rs25;}

	// end inline asm
	add.f32 	%f688, %f265, %f688;
	// begin inline asm
	{mul.f16 %rs29,%rs10,%rs31;
}
	// end inline asm
	// begin inline asm
	{  cvt.f32.f16 %f266, %rs29;}

	// end inline asm
	add.f32 	%f687, %f266, %f687;
	// begin inline asm
	{mul.f16 %rs33,%rs10,%rs35;
}
	// end inline asm
	// begin inline asm
	{  cvt.f32.f16 %f267, %rs33;}

	// end inline asm
	add.f32 	%f686, %f267, %f686;
	// begin inline asm
	{mul.f16 %rs37,%rs10,%rs39;
}
	// end inline asm
	// begin inline asm
	{  cvt.f32.f16 %f268, %rs37;}

	// end inline asm
	add.f32 	%f685, %f268, %f685;
	// begin inline asm
	{mul.f16 %rs41,%rs42,%rs11;
}
	// end inline asm
	// begin inline asm
	{  cvt.f32.f16 %f269, %rs41;}

	// end inline asm
	add.f32 	%f684, %f269, %f684;
	// begin inline asm
	{mul.f16 %rs45,%rs42,%rs15;
}
	// end inline asm
	// begin inline asm
	{  cvt.f32.f16 %f270, %rs45;}

	// end inline asm
	add.f32 	%f683, %f270, %f683;
	// begin inline asm
	{mul.f16 %rs49,%rs42,%rs19;
}
	// end inline asm
	// begin inline asm
	{  cvt.f32.f16 %f271, %rs49;}

	// end inline asm
	add.f32 	%f682, %f271, %f682;
	// begin inline asm
	{mul.f16 %rs53,%rs42,%rs23;
}
	// end inline asm
	// begin inline asm
	{  cvt.f32.f16 %f272, %rs53;}

	// end inline asm
	add.f32 	%f681, %f272, %f681;
	// begin inline asm
	{mul.f16 %rs57,%rs42,%rs27;
}
	// end inline asm
	// begin inline asm
	{  cvt.f32.f16 %f273, %rs57;}

	// end inline asm
	add.f32 	%f680, %f273, %f680;
	// begin inline asm
	{mul.f16 %rs61,%rs42,%rs31;
}
	// end inline asm
	// begin inline asm
	{  cvt.f32.f16 %f274, %rs61;}

	// end inline asm
	add.f32 	%f679, %f274, %f679;
	// begin inline asm
	{mul.f16 %rs65,%rs42,%rs35;
}
	// end inline asm
	// begin inline asm
	{  cvt.f32.f16 %f275, %rs65;}

	// end inline asm
	add.f32 	%f678, %f275, %f678;
	// begin inline asm
	{mul.f16 %rs69,%rs42,%rs39;
}
	// end inline asm
	// begin inline asm
	{  cvt.f32.f16 %f276, %rs69;}

	// end inline asm
	add.f32 	%f677, %f276, %f677;
	// begin inline asm
	{mul.f16 %rs73,%rs74,%rs11;
}
	// end inline asm
	// begin inline asm
	{  cvt.f32.f16 %f277, %rs73;}

	// end inline asm
	add.f32 	%f676, %f277, %f676;
	// begin inline asm
	{mul.f16 %rs77,%rs74,%rs15;
}
	// end inline asm
	// begin inline asm
	{  cvt.f32.f16 %f278, %rs77;}

	// end inline asm
	add.f32 	%f675, %f278, %f675;
	// begin inline asm
	{mul.f16 %rs81,%rs74,%rs19;
}
	// end inline asm
	// begin inline asm
	{  cvt.f32.f16 %f279, %rs81;}

	// end inline asm
	add.f32 	%f674, %f279, %f674;
	// begin inline asm
	{mul.f16 %rs85,%rs74,%rs23;
}
	// end inline asm
	// begin inline asm
	{  cvt.f32.f16 %f280, %rs85;}

	// end inline asm
	add.f32 	%f673, %f280, %f673;
	// begin inline asm
	{mul.f16 %rs89,%rs74,%rs27;
}
	// end inline asm
	// begin inline asm
	{  cvt.f32.f16 %f281, %rs89;}

	// end inline asm
	add.f32 	%f672, %f281, %f672;
	// begin inline asm
	{mul.f16 %rs93,%rs74,%rs31;
}
	// end inline asm
	// begin inline asm
	{  cvt.f32.f16 %f282, %rs93;}

	// end inline asm
	add.f32 	%f671, %f282, %f671;
	// begin inline asm
	{mul.f16 %rs97,%rs74,%rs35;
}
	// end inline asm
	// begin inline asm
	{  cvt.f32.f16 %f283, %rs97;}

	// end inline asm
	add.f32 	%f670, %f283, %f670;
	// begin inline asm
	{mul.f16 %rs101,%rs74,%rs39;
}
	// end inline asm
	// begin inline asm
	{  cvt.f32.f16 %f284, %rs101;}

	// end inline asm
	add.f32 	%f669, %f284, %f669;
	// begin inline asm
	{mul.f16 %rs105,%rs106,%rs11;
}
	// end inline asm
	// begin inline asm
	{  cvt.f32.f16 %f285, %rs105;}

	// end inline asm
	add.f32 	%f668, %f285, %f668;
	// begin inline asm
	{mul.f16 %rs109,%rs106,%rs15;
}
	// end inline asm
	// begin inline asm
	{  cvt.f32.f16 %f286, %rs109;}

	// end inline asm
	add.f32 	%f667, %f286, %f667;
	// begin inline asm
	{mul.f16 %rs113,%rs106,%rs19;
}
	// end inline asm
	// begin inline asm
	{  cvt.f32.f16 %f287, %rs113;}

	// end inline asm
	add.f32 	%f666, %f287, %f666;
	// begin inline asm
	{mul.f16 %rs117,%rs106,%rs23;
}
	// end inline asm
	// begin inline asm
	{  cvt.f32.f16 %f288, %rs117;}

	// end inline asm
	add.f32 	%f665, %f288, %f665;
	// begin inline asm
	{mul.f16 %rs121,%rs106,%rs27;
}
	// end inline asm
	// begin inline asm
	{  cvt.f32.f16 %f289, %rs121;}

	// end inline asm
	add.f32 	%f664, %f289, %f664;
	// begin inline asm
	{mul.f16 %rs125,%rs106,%rs31;
}
	// end inline asm
	// begin inline asm
	{  cvt.f32.f16 %f290, %rs125;}

	// end inline asm
	add.f32 	%f663, %f290, %f663;
	// begin inline asm
	{mul.f16 %rs129,%rs106,%rs35;
}
	// end inline asm
	// begin inline asm
	{  cvt.f32.f16 %f291, %rs129;}

	// end inline asm
	add.f32 	%f662, %f291, %f662;
	// begin inline asm
	{mul.f16 %rs133,%rs106,%rs39;
}
	// end inline asm
	// begin inline asm
	{  cvt.f32.f16 %f292, %rs133;}

	// end inline asm
	add.f32 	%f661, %f292, %f661;
	// begin inline asm
	{mul.f16 %rs137,%rs138,%rs11;
}
	// end inline asm
	// begin inline asm
	{  cvt.f32.f16 %f293, %rs137;}

	// end inline asm
	add.f32 	%f660, %f293, %f660;
	// begin inline asm
	{mul.f16 %rs141,%rs138,%rs15;
}
	// end inline asm
	// begin inline asm
	{  cvt.f32.f16 %f294, %rs141;}

	// end inline asm
	add.f32 	%f659, %f294, %f659;
	// begin inline asm
	{mul.f16 %rs145,%rs138,%rs19;
}
	// end inline asm
	// begin inline asm
	{  cvt.f32.f16 %f295, %rs145;}

	// end inline asm
	add.f32 	%f658, %f295, %f658;
	// begin inline asm
	{mul.f16 %rs149,%rs138,%rs23;
}
	// end inline asm
	// begin inline asm
	{  cvt.f32.f16 %f296, %rs149;}

	// end inline asm
	add.f32 	%f657, %f296, %f657;
	// begin inline asm
	{mul.f16 %rs153,%rs138,%rs27;
}
	// end inline asm
	// begin inline asm
	{  cvt.f32.f16 %f297, %rs153;}

	// end inline asm
	add.f32 	%f656, %f297, %f656;
	// begin inline asm
	{mul.f16 %rs157,%rs138,%rs31;
}
	// end inline asm
	// begin inline asm
	{  cvt.f32.f16 %f298, %rs157;}

	// end inline asm
	add.f32 	%f655, %f298, %f655;
	// begin inline asm
	{mul.f16 %rs161,%rs138,%rs35;
}
	// end inline asm
	// begin inline asm
	{  cvt.f32.f16 %f299, %rs161;}

	// end inline asm
	add.f32 	%f654, %f299, %f654;
	// begin inline asm
	{mul.f16 %rs165,%rs138,%rs39;
}
	// end inline asm
	// begin inline asm
	{  cvt.f32.f16 %f300, %rs165;}

	// end inline asm
	add.f32 	%f653, %f300, %f653;
	// begin inline asm
	{mul.f16 %rs169,%rs170,%rs11;
}
	// end inline asm
	// begin inline asm
	{  cvt.f32.f16 %f301, %rs169;}

	// end inline asm
	add.f32 	%f652, %f301, %f652;
	// begin inline asm
	{mul.f16 %rs173,%rs170,%rs15;
}
	// end inline asm
	// begin inline asm
	{  cvt.f32.f16 %f302, %rs173;}

	// end inline asm
	add.f32 	%f651, %f302, %f651;
	// begin inline asm
	{mul.f16 %rs177,%rs170,%rs19;
}
	// end inline asm
	// begin inline asm
	{  cvt.f32.f16 %f303, %rs177;}

	// end inline asm
	add.f32 	%f650, %f303, %f650;
	// begin inline asm
	{mul.f16 %rs181,%rs170,%rs23;
}
	// end inline asm
	// begin inline asm
	{  cvt.f32.f16 %f304, %rs181;}

	// end inline asm
	add.f32 	%f649, %f304, %f649;
	// begin inline asm
	{mul.f16 %rs185,%rs170,%rs27;
}
	// end inline asm
	// begin inline asm
	{  cvt.f32.f16 %f305, %rs185;}

	// end inline asm
	add.f32 	%f648, %f305, %f648;
	// begin inline asm
	{mul.f16 %rs189,%rs170,%rs31;
}
	// end inline asm
	// begin inline asm
	{  cvt.f32.f16 %f306, %rs189;}

	// end inline asm
	add.f32 	%f647, %f306, %f647;
	// begin inline asm
	{mul.f16 %rs193,%rs170,%rs35;
}
	// end inline asm
	// begin inline asm
	{  cvt.f32.f16 %f307, %rs193;}

	// end inline asm
	add.f32 	%f646, %f307, %f646;
	// begin inline asm
	{mul.f16 %rs197,%rs170,%rs39;
}
	// end inline asm
	// begin inline asm
	{  cvt.f32.f16 %f308, %rs197;}

	// end inline asm
	add.f32 	%f645, %f308, %f645;
	// begin inline asm
	{mul.f16 %rs201,%rs202,%rs11;
}
	// end inline asm
	// begin inline asm
	{  cvt.f32.f16 %f309, %rs201;}

	// end inline asm
	add.f32 	%f693, %f309, %f693;
	// begin inline asm
	{mul.f16 %rs205,%rs202,%rs15;
}
	// end inline asm
	// begin inline asm
	{  cvt.f32.f16 %f310, %rs205;}

	// end inline asm
	add.f32 	%f694, %f310, %f694;
	// begin inline asm
	{mul.f16 %rs209,%rs202,%rs19;
}
	// end inline asm
	// begin inline asm
	{  cvt.f32.f16 %f311, %rs209;}

	// end inline asm
	add.f32 	%f695, %f311, %f695;
	// begin inline asm
	{mul.f16 %rs213,%rs202,%rs23;
}
	// end inline asm
	// begin inline asm
	{  cvt.f32.f16 %f312, %rs213;}

	// end inline asm
	add.f32 	%f696, %f312, %f696;
	// begin inline asm
	{mul.f16 %rs217,%rs202,%rs27;
}
	// end inline asm
	// begin inline asm
	{  cvt.f32.f16 %f313, %rs217;}

	// end inline asm
	add.f32 	%f697, %f313, %f697;
	// begin inline asm
	{mul.f16 %rs221,%rs202,%rs31;
}
	// end inline asm
	// begin inline asm
	{  cvt.f32.f16 %f314, %rs221;}

	// end inline asm
	add.f32 	%f698, %f314, %f698;
	// begin inline asm
	{mul.f16 %rs225,%rs202,%rs35;
}
	// end inline asm
	// begin inline asm
	{  cvt.f32.f16 %f315, %rs225;}

	// end inline asm
	add.f32 	%f699, %f315, %f699;
	// begin inline asm
	{mul.f16 %rs229,%rs202,%rs39;
}
	// end inline asm
	// begin inline asm
	{  cvt.f32.f16 %f316, %rs229;}

	// end inline asm
	add.f32 	%f700, %f316, %f700;
	// begin inline asm
	{mul.f16 %rs233,%rs234,%rs11;
}
	// end inline asm
	// begin inline asm
	{  cvt.f32.f16 %f317, %rs233;}

	// end inline asm
	add.f32 	%f701, %f317, %f701;
	// begin inline asm
	{mul.f16 %rs237,%rs234,%rs15;
}
	// end inline asm
	// begin inline asm
	{  cvt.f32.f16 %f318, %rs237;}

	// end inline asm
	add.f32 	%f702, %f318, %f702;
	// begin inline asm
	{mul.f16 %rs241,%rs234,%rs19;
}
	// end inline asm
	// begin inline asm
	{  cvt.f32.f16 %f319, %rs241;}

	// end inline asm
	add.f32 	%f703, %f319, %f703;
	// begin inline asm
	{mul.f16 %rs245,%rs234,%rs23;
}
	// end inline asm
	// begin inline asm
	{  cvt.f32.f16 %f320, %rs245;}

	// end inline asm
	add.f32 	%f704, %f320, %f704;
	// begin inline asm
	{mul.f16 %rs249,%rs234,%rs27;
}
	// end inline asm
	// begin inline asm
	{  cvt.f32.f16 %f321, %rs249;}

	// end inline asm
	add.f32 	%f705, %f321, %f705;
	// begin inline asm
	{mul.f16 %rs253,%rs234,%rs31;
}
	// end inline asm
	// begin inline asm
	{  cvt.f32.f16 %f322, %rs253;}

	// end inline asm
	add.f32 	%f706, %f322, %f706;
	// begin inline asm
	{mul.f16 %rs257,%rs234,%rs35;
}
	// end inline asm
	// begin inline asm
	{  cvt.f32.f16 %f323, %rs257;}

	// end inline asm
	add.f32 	%f707, %f323, %f707;
	// begin inline asm
	{mul.f16 %rs261,%rs234,%rs39;
}
	// end inline asm
	// begin inline asm
	{  cvt.f32.f16 %f324, %rs261;}

	// end inline asm
	add.f32 	%f708, %f324, %f708;
	add.s32 	%r444, %r444, 256;
	add.s32 	%r443, %r443, 2;
	setp.ne.s32 	%p26, %r444, 2176;
	@%p26 bra 	$L__BB1_19;
	ld.param.u32 	%r441, [_Z20gemm_block_tiling_v5ILi128ELi128ELi8ELi256ELi16EEviiifPK6__halfS2_fPS0__param_2];
	bar.sync 	0;
	add.s32 	%r442, %r442, 8;
	setp.lt.s32 	%p27, %r442, %r441;
	@%p27 bra 	$L__BB1_2;
$L__BB1_21:
	ld.param.u32 	%r349, [_Z20gemm_block_tiling_v5ILi128ELi128ELi8ELi256ELi16EEviiifPK6__halfS2_fPS0__param_1];
	ld.param.u32 	%r277, [_Z20gemm_block_tiling_v5ILi128ELi128ELi8ELi256ELi16EEviiifPK6__halfS2_fPS0__param_0];
	mov.u32 	%r235, %tid.x;
	shr.u32 	%r236, %r235, 4;
	mov.u32 	%r237, %ctaid.y;
	shl.b32 	%r238, %r237, 7;
	or.b32  	%r2, %r238, %r236;
	and.b32  	%r239, %r235, 15;
	mov.u32 	%r240, %ctaid.x;
	shl.b32 	%r241, %r240, 7;
	or.b32  	%r242, %r241, %r239;
	setp.lt.s32 	%p28, %r2, %r277;
	setp.lt.s32 	%p29, %r242, %r349;
	and.pred  	%p30, %p28, %p29;
	@%p30 bra 	$L__BB1_22;
	bra.uni 	$L__BB1_23;
$L__BB1_22:
	ld.param.u64 	%rd163, [_Z20gemm_block_tiling_v5ILi128ELi128ELi8ELi256ELi16EEviiifPK6__halfS2_fPS0__param_7];
	ld.param.f32 	%f581, [_Z20gemm_block_tiling_v5ILi128ELi128ELi8ELi256ELi16EEviiifPK6__halfS2_fPS0__param_6];
	ld.param.f32 	%f517, [_Z20gemm_block_tiling_v5ILi128ELi128ELi8ELi256ELi16EEviiifPK6__halfS2_fPS0__param_3];
	ld.param.u32 	%r350, [_Z20gemm_block_tiling_v5ILi128ELi128ELi8ELi256ELi16EEviiifPK6__halfS2_fPS0__param_1];
	mad.lo.s32 	%r243, %r2, %r350, %r242;
	cvta.to.global.u64 	%rd36, %rd163;
	mul.wide.s32 	%rd37, %r243, 2;
	add.s64 	%rd38, %rd36, %rd37;
	ld.global.u16 	%rs265, [%rd38];
	// begin inline asm
	{  cvt.f32.f16 %f325, %rs265;}

	// end inline asm
	mul.f32 	%f327, %f581, %f325;
	fma.rn.f32 	%f326, %f517, %f692, %f327;
	// begin inline asm
	{  cvt.rn.f16.f32 %rs266, %f326;}

	// end inline asm
	st.global.u16 	[%rd38], %rs266;
$L__BB1_23:
	ld.param.u32 	%r351, [_Z20gemm_block_tiling_v5ILi128ELi128ELi8ELi256ELi16EEviiifPK6__halfS2_fPS0__param_1];
	ld.param.u32 	%r278, [_Z20gemm_block_tiling_v5ILi128ELi128ELi8ELi256ELi16EEviiifPK6__halfS2_fPS0__param_0];
	setp.ge.s32 	%p31, %r2, %r278;
	add.s32 	%r244, %r242, 16;
	setp.ge.s32 	%p32, %r244, %r351;
	or.pred  	%p33, %p31, %p32;
	@%p33 bra 	$L__BB1_25;
	ld.param.u64 	%rd164, [_Z20gemm_block_tiling_v5ILi128ELi128ELi8ELi256ELi16EEviiifPK6__halfS2_fPS0__param_7];
	ld.param.f32 	%f582, [_Z20gemm_block_tiling_v5ILi128ELi128ELi8ELi256ELi16EEviiifPK6__halfS2_fPS0__param_6];
	ld.param.f32 	%f518, [_Z20gemm_block_tiling_v5ILi128ELi128ELi8ELi256ELi16EEviiifPK6__halfS2_fPS0__param_3];
	ld.param.u32 	%r352, [_Z20gemm_block_tiling_v5ILi128ELi128ELi8ELi256ELi16EEviiifPK6__halfS2_fPS0__param_1];
	mul.lo.s32 	%r245, %r2, %r352;
	cvt.s64.s32 	%rd39, %r245;
	cvt.s64.s32 	%rd40, %r242;
	add.s64 	%rd41, %rd40, %rd39;
	cvta.to.global.u64 	%rd42, %rd164;
	shl.b64 	%rd43, %rd41, 1;
	add.s64 	%rd44, %rd42, %rd43;
	ld.global.u16 	%rs267, [%rd44+32];
	// begin inline asm
	{  cvt.f32.f16 %f328, %rs267;}

	// end inline asm
	mul.f32 	%f330, %f582, %f328;
	fma.rn.f32 	%f329, %f518, %f691, %f330;
	// begin inline asm
	{  cvt.rn.f16.f32 %rs268, %f329;}

	// end inline asm
	st.global.u16 	[%rd44+32], %rs268;
$L__BB1_25:
	ld.param.u32 	%r353, [_Z20gemm_block_tiling_v5ILi128ELi128ELi8ELi256ELi16EEviiifPK6__halfS2_fPS0__param_1];
	ld.param.u32 	%r279, [_Z20gemm_block_tiling_v5ILi128ELi128ELi8ELi256ELi16EEviiifPK6__halfS2_fPS0__param_0];
	setp.ge.s32 	%p34, %r2, %r279;
	add.s32 	%r246, %r242, 32;
	setp.ge.s32 	%p35, %r246, %r353;
	or.pred  	%p36, %p34, %p35;
	@%p36 bra 	$L__BB1_27;
	ld.param.u64 	%rd165, [_Z20gemm_block_tiling_v5ILi128ELi128ELi8ELi256ELi16EEviiifPK6__halfS2_fPS0__param_7];
	ld.param.f32 	%f583, [_Z20gemm_block_tiling_v5ILi128ELi128ELi8ELi256ELi16EEviiifPK6__halfS2_fPS0__param_6];
	ld.param.f32 	%f519, [_Z20gemm_block_tiling_v5ILi128ELi128ELi8ELi256ELi16EEviiifPK6__halfS2_fPS0__param_3];
	ld.param.u32 	%r354, [_Z20gemm_block_tiling_v5ILi128ELi128ELi8ELi256ELi16EEviiifPK6__halfS2_fPS0__param_1];
	mul.lo.s32 	%r247, %r2, %r354;
	cvt.s64.s32 	%rd45, %r247;
	cvt.s64.s32 	%rd46, %r242;
	add.s64 	%rd47, %rd46, %rd45;
	cvta.to.global.u64 	%rd48, %rd165;
	shl.b64 	%rd49, %rd47, 1;
	add.s64 	%rd50, %rd48, %rd49;
	ld.global.u16 	%rs269, [%rd50+64];
	// begin inline asm
	{  cvt.f32.f16 %f331, %rs269;}

	// end inline asm
	mul.f32 	%f333, %f583, %f331;
	fma.rn.f32 	%f332, %f519, %f690, %f333;
	// begin inline asm
	{  cvt.rn.f16.f32 %rs270, %f332;}

	// end inline asm
	st.global.u16 	[%rd50+64], %rs270;
$L__BB1_27:
	ld.param.u32 	%r355, [_Z20gemm_block_tiling_v5ILi128ELi128ELi8ELi256ELi16EEviiifPK6__halfS2_fPS0__param_1];
	ld.param.u32 	%r280, [_Z20gemm_block_tiling_v5ILi128ELi128ELi8ELi256ELi16EEviiifPK6__halfS2_fPS0__param_0];
	setp.ge.s32 	%p37, %r2, %r280;
	add.s32 	%r10, %r242, 48;
	setp.ge.s32 	%p38, %r10, %r355;
	or.pred  	%p39, %p37, %p38;
	@%p39 bra 	$L__BB1_29;
	ld.param.u64 	%rd166, [_Z20gemm_block_tiling_v5ILi128ELi128ELi8ELi256ELi16EEviiifPK6__halfS2_fPS0__param_7];
	ld.param.f32 	%f584, [_Z20gemm_block_tiling_v5ILi128ELi128ELi8ELi256ELi16EEviiifPK6__halfS2_fPS0__param_6];
	ld.param.f32 	%f520, [_Z20gemm_block_tiling_v5ILi128ELi128ELi8ELi256ELi16EEviiifPK6__halfS2_fPS0__param_3];
	ld.param.u32 	%r356, [_Z20gemm_block_tiling_v5ILi128ELi128ELi8ELi256ELi16EEviiifPK6__halfS2_fPS0__param_1];
	mul.lo.s32 	%r248, %r2, %r356;
	cvt.s64.s32 	%rd51, %r248;
	cvt.s64.s32 	%rd52, %r242;
	add.s64 	%rd53, %rd52, %rd51;
	cvta.to.global.u64 	%rd54, %rd166;
	shl.b64 	%rd55, %rd53, 1;
	add.s64 	%rd56, %rd54, %rd55;
	ld.global.u16 	%rs271, [%rd56+96];
	// begin inline asm
	{  cvt.f32.f16 %f334, %rs271;}

	// end inline asm
	mul.f32 	%f336, %f584, %f334;
	fma.rn.f32 	%f335, %f520, %f689, %f336;
	// begin inline asm
	{  cvt.rn.f16.f32 %rs272, %f335;}

	// end inline asm
	st.global.u16 	[%rd56+96], %rs272;
$L__BB1_29:
	ld.param.u32 	%r357, [_Z20gemm_block_tiling_v5ILi128ELi128ELi8ELi256ELi16EEviiifPK6__halfS2_fPS0__param_1];
	ld.param.u32 	%r281, [_Z20gemm_block_tiling_v5ILi128ELi128ELi8ELi256ELi16EEviiifPK6__halfS2_fPS0__param_0];
	setp.ge.s32 	%p40, %r2, %r281;
	add.s32 	%r11, %r242, 64;
	setp.ge.s32 	%p41, %r11, %r357;
	or.pred  	%p42, %p40, %p41;
	@%p42 bra 	$L__BB1_31;
	ld.param.u64 	%rd167, [_Z20gemm_block_tiling_v5ILi128ELi128ELi8ELi256ELi16EEviiifPK6__halfS2_fPS0__param_7];
	ld.param.f32 	%f585, [_Z20gemm_block_tiling_v5ILi128ELi128ELi8ELi256ELi16EEviiifPK6__halfS2_fPS0__param_6];
	ld.param.f32 	%f521, [_Z20gemm_block_tiling_v5ILi128ELi128ELi8ELi256ELi16EEviiifPK6__halfS2_fPS0__param_3];
	ld.param.u32 	%r358, [_Z20gemm_block_tiling_v5ILi128ELi128ELi8ELi256ELi16EEviiifPK6__halfS2_fPS0__param_1];
	mul.lo.s32 	%r249, %r2, %r358;
	cvt.s64.s32 	%rd57, %r249;
	cvt.s64.s32 	%rd58, %r242;
	add.s64 	%rd59, %rd58, %rd57;
	cvta.to.global.u64 	%rd60, %rd167;
	shl.b64 	%rd61, %rd59, 1;
	add.s64 	%rd62, %rd60, %rd61;
	ld.global.u16 	%rs273, [%rd62+128];
	// begin inline asm
	{  cvt.f32.f16 %f337, %rs273;}

	// end inline asm
	mul.f32 	%f339, %f585, %f337;
	fma.rn.f32 	%f338, %f521, %f688, %f339;
	// begin inline asm
	{  cvt.rn.f16.f32 %rs274, %f338;}

	// end inline asm
	st.global.u16 	[%rd62+128], %rs274;
$L__BB1_31:
	ld.param.u32 	%r359, [_Z20gemm_block_tiling_v5ILi128ELi128ELi8ELi256ELi16EEviiifPK6__halfS2_fPS0__param_1];
	ld.param.u32 	%r282, [_Z20gemm_block_tiling_v5ILi128ELi128ELi8ELi256ELi16EEviiifPK6__halfS2_fPS0__param_0];
	setp.ge.s32 	%p43, %r2, %r282;
	add.s32 	%r12, %r242, 80;
	setp.ge.s32 	%p44, %r12, %r359;
	or.pred  	%p45, %p43, %p44;
	@%p45 bra 	$L__BB1_33;
	ld.param.u64 	%rd168, [_Z20gemm_block_tiling_v5ILi128ELi128ELi8ELi256ELi16EEviiifPK6__halfS2_fPS0__param_7];
	ld.param.f32 	%f586, [_Z20gemm_block_tiling_v5ILi128ELi128ELi8ELi256ELi16EEviiifPK6__halfS2_fPS0__param_6];
	ld.param.f32 	%f522, [_Z20gemm_block_tiling_v5ILi128ELi128ELi8ELi256ELi16EEviiifPK6__halfS2_fPS0__param_3];
	ld.param.u32 	%r360, [_Z20gemm_block_tiling_v5ILi128ELi128ELi8ELi256ELi16EEviiifPK6__halfS2_fPS0__param_1];
	mul.lo.s32 	%r250, %r2, %r360;
	cvt.s64.s32 	%rd63, %r250;
	cvt.s64.s32 	%rd64, %r242;
	add.s64 	%rd65, %rd64, %rd63;
	cvta.to.global.u64 	%rd66, %rd168;
	shl.b64 	%rd67, %rd65, 1;
	add.s64 	%rd68, %rd66, %rd67;
	ld.global.u16 	%rs275, [%rd68+160];
	// begin inline asm
	{  cvt.f32.f16 %f340, %rs275;}

	// end inline asm
	mul.f32 	%f342, %f586, %f340;
	fma.rn.f32 	%f341, %f522, %f687, %f342;
	// begin inline asm
	{  cvt.rn.f16.f32 %rs276, %f341;}

	// end inline asm
	st.global.u16 	[%rd68+160], %rs276;
$L__BB1_33:
	ld.param.u32 	%r361, [_Z20gemm_block_tiling_v5ILi128ELi128ELi8ELi256ELi16EEviiifPK6__halfS2_fPS0__param_1];
	ld.param.u32 	%r283, [_Z20gemm_block_tiling_v5ILi128ELi128ELi8ELi256ELi16EEviiifPK6__halfS2_fPS0__param_0];
	setp.ge.s32 	%p46, %r2, %r283;
	add.s32 	%r13, %r242, 96;
	setp.ge.s32 	%p47, %r13, %r361;
	or.pred  	%p48, %p46, %p47;
	@%p48 bra 	$L__BB1_35;
	ld.param.u64 	%rd169, [_Z20gemm_block_tiling_v5ILi128ELi128ELi8ELi256ELi16EEviiifPK6__halfS2_fPS0__param_7];
	ld.param.f32 	%f587, [_Z20gemm_block_tiling_v5ILi128ELi128ELi8ELi256ELi16EEviiifPK6__halfS2_fPS0__param_6];
	ld.param.f32 	%f523, [_Z20gemm_block_tiling_v5ILi128ELi128ELi8ELi256ELi16EEviiifPK6__halfS2_fPS0__param_3];
	ld.param.u32 	%r362, [_Z20gemm_block_tiling_v5ILi128ELi128ELi8ELi256ELi16EEviiifPK6__halfS2_fPS0__param_1];
	mul.lo.s32 	%r251, %r2, %r362;
	cvt.s64.s32 	%rd69, %r251;
	cvt.s64.s32 	%rd70, %r242;
	add.s64 	%rd71, %rd70, %rd69;
	cvta.to.global.u64 	%rd72, %rd169;
	shl.b64 	%rd73, %rd71, 1;
	add.s64 	%rd74, %rd72, %rd73;
	ld.global.u16 	%rs277, [%rd74+192];
	// begin inline asm
	{  cvt.f32.f16 %f343, %rs277;}

	// end inline asm
	mul.f32 	%f345, %f587, %f343;
	fma.rn.f32 	%f344, %f523, %f686, %f345;
	// begin inline asm
	{  cvt.rn.f16.f32 %rs278, %f344;}

	// end inline asm
	st.global.u16 	[%rd74+192], %rs278;
$L__BB1_35:
	ld.param.u32 	%r363, [_Z20gemm_block_tiling_v5ILi128ELi128ELi8ELi256ELi16EEviiifPK6__halfS2_fPS0__param_1];
	ld.param.u32 	%r284, [_Z20gemm_block_tiling_v5ILi128ELi128ELi8ELi256ELi16EEviiifPK6__halfS2_fPS0__param_0];
	setp.ge.s32 	%p49, %r2, %r284;
	add.s32 	%r14, %r242, 112;
	setp.ge.s32 	%p50, %r14, %r363;
	or.pred  	%p51, %p49, %p50;
	@%p51 bra 	$L__BB1_37;
	ld.param.u64 	%rd170, [_Z20gemm_block_tiling_v5ILi128ELi128ELi8ELi256ELi16EEviiifPK6__halfS2_fPS0__param_7];
	ld.param.f32 	%f588, [_Z20gemm_block_tiling_v5ILi128ELi128ELi8ELi256ELi16EEviiifPK6__halfS2_fPS0__param_6];
	ld.param.f32 	%f524, [_Z20gemm_block_tiling_v5ILi128ELi128ELi8ELi256ELi16EEviiifPK6__halfS2_fPS0__param_3];
	ld.param.u32 	%r364, [_Z20gemm_block_tiling_v5ILi128ELi128ELi8ELi256ELi16EEviiifPK6__halfS2_fPS0__param_1];
	mul.lo.s32 	%r252, %r2, %r364;
	cvt.s64.s32 	%rd75, %r252;
	cvt.s64.s32 	%rd76, %r242;
	add.s64 	%rd77, %rd76, %rd75;
	cvta.to.global.u64 	%rd78, %rd170;
	shl.b64 	%rd79, %rd77, 1;
	add.s64 	%rd80, %rd78, %rd79;
	ld.global.u16 	%rs279, [%rd80+224];
	// begin inline asm
	{  cvt.f32.f16 %f346, %rs279;}

	// end inline asm
	mul.f32 	%f348, %f588, %f346;
	fma.rn.f32 	%f347, %f524, %f685, %f348;
	// begin inline asm
	{  cvt.rn.f16.f32 %rs280, %f347;}

	// end inline asm
	st.global.u16 	[%rd80+224], %rs280;
$L__BB1_37:
	ld.param.u32 	%r365, [_Z20gemm_block_tiling_v5ILi128ELi128ELi8ELi256ELi16EEviiifPK6__halfS2_fPS0__param_1];
	ld.param.u32 	%r285, [_Z20gemm_block_tiling_v5ILi128ELi128ELi8ELi256ELi16EEviiifPK6__halfS2_fPS0__param_0];
	setp.ge.s32 	%p52, %r242, %r365;
	add.s32 	%r253, %r2, 16;
	setp.ge.s32 	%p53, %r253, %r285;
	shl.b32 	%r15, %r365, 4;
	or.pred  	%p54, %p53, %p52;
	@%p54 bra 	$L__BB1_39;
	ld.param.u64 	%rd171, [_Z20gemm_block_tiling_v5ILi128ELi128ELi8ELi256ELi16EEviiifPK6__halfS2_fPS0__param_7];
	ld.param.f32 	%f589, [_Z20gemm_block_tiling_v5ILi128ELi128ELi8ELi256ELi16EEviiifPK6__halfS2_fPS0__param_6];
	ld.param.f32 	%f525, [_Z20gemm_block_tiling_v5ILi128ELi128ELi8ELi256ELi16EEviiifPK6__halfS2_fPS0__param_3];
	ld.param.u32 	%r366, [_Z20gemm_block_tiling_v5ILi128ELi128ELi8ELi256ELi16EEviiifPK6__halfS2_fPS0__param_1];
	mad.lo.s32 	%r254, %r2, %r366, %r15;
	add.s32 	%r255, %r242, %r254;
	cvta.to.global.u64 	%rd81, %rd171;
	mul.wide.s32 	%rd82, %r255, 2;
	add.s64 	%rd83, %rd81, %rd82;
	ld.global.u16 	%rs281, [%rd83];
	// begin inline asm
	{  cvt.f32.f16 %f349, %rs281;}

	// end inline asm
	mul.f32 	%f351, %f589, %f349;
	fma.rn.f32 	%f350, %f525, %f684, %f351;
	// begin inline asm
	{  cvt.rn.f16.f32 %rs282, %f350;}

	// end inline asm
	st.global.u16 	[%rd83], %rs282;
$L__BB1_39:
	ld.param.u32 	%r367, [_Z20gemm_block_tiling_v5ILi128ELi128ELi8ELi256ELi16EEviiifPK6__halfS2_fPS0__param_1];
	ld.param.u32 	%r286, [_Z20gemm_block_tiling_v5ILi128ELi128ELi8ELi256ELi16EEviiifPK6__halfS2_fPS0__param_0];
	setp.ge.s32 	%p55, %r253, %r286;
	setp.ge.s32 	%p56, %r244, %r367;
	or.pred  	%p57, %p55, %p56;
	@%p57 bra 	$L__BB1_41;
	ld.param.u64 	%rd172, [_Z20gemm_block_tiling_v5ILi128ELi128ELi8ELi256ELi16EEviiifPK6__halfS2_fPS0__param_7];
	ld.param.f32 	%f590, [_Z20gemm_block_tiling_v5ILi128ELi128ELi8ELi256ELi16EEviiifPK6__halfS2_fPS0__param_6];
	ld.param.f32 	%f526, [_Z20gemm_block_tiling_v5ILi128ELi128ELi8ELi256ELi16EEviiifPK6__halfS2_fPS0__param_3];
	ld.param.u32 	%r368, [_Z20gemm_block_tiling_v5ILi128ELi128ELi8ELi256ELi16EEviiifPK6__halfS2_fPS0__param_1];
	mad.lo.s32 	%r258, %r2, %r368, %r15;
	cvt.s64.s32 	%rd84, %r258;
	cvt.s64.s32 	%rd85, %r242;
	add.s64 	%rd86, %rd85, %rd84;
	cvta.to.global.u64 	%rd87, %rd172;
	shl.b64 	%rd88, %rd86, 1;
	add.s64 	%rd89, %rd87, %rd88;
	ld.global.u16 	%rs283, [%rd89+32];
	// begin inline asm
	{  cvt.f32.f16 %f352, %rs283;}

	// end inline asm
	mul.f32 	%f354, %f590, %f352;
	fma.rn.f32 	%f353, %f526, %f683, %f354;
	// begin inline asm
	{  cvt.rn.f16.f32 %rs284, %f353;}

	// end inline asm
	st.global.u16 	[%rd89+32], %rs284;
$L__BB1_41:
	ld.param.u32 	%r369, [_Z20gemm_block_tiling_v5ILi128ELi128ELi8ELi256ELi16EEviiifPK6__halfS2_fPS0__param_1];
	ld.param.u32 	%r287, [_Z20gemm_block_tiling_v5ILi128ELi128ELi8ELi256ELi16EEviiifPK6__halfS2_fPS0__param_0];
	setp.ge.s32 	%p58, %r253, %r287;
	setp.ge.s32 	%p59, %r246, %r369;
	or.pred  	%p60, %p58, %p59;
	@%p60 bra 	$L__BB1_43;
	ld.param.u64 	%rd173, [_Z20gemm_block_tiling_v5ILi128ELi128ELi8ELi256ELi16EEviiifPK6__halfS2_fPS0__param_7];
	ld.param.f32 	%f591, [_Z20gemm_block_tiling_v5ILi128ELi128ELi8ELi256ELi16EEviiifPK6__halfS2_fPS0__param_6];
	ld.param.f32 	%f527, [_Z20gemm_block_tiling_v5ILi128ELi128ELi8ELi256ELi16EEviiifPK6__halfS2_fPS0__param_3];
	ld.param.u32 	%r370, [_Z20gemm_block_tiling_v5ILi128ELi128ELi8ELi256ELi16EEviiifPK6__halfS2_fPS0__param_1];
	mad.lo.s32 	%r260, %r2, %r370, %r15;
	cvt.s64.s32 	%rd90, %r260;
	cvt.s64.s32 	%rd91, %r242;
	add.s64 	%rd92, %rd91, %rd90;
	cvta.to.global.u64 	%rd93, %rd173;
	shl.b64 	%rd94, %rd92, 1;
	add.s64 	%rd95, %rd93, %rd94;
	ld.global.u16 	%rs285, [%rd95+64];
	// begin inline asm
	{  cvt.f32.f16 %f355, %rs285;}

	// end inline asm
	mul.f32 	%f357, %f591, %f355;
	fma.rn.f32 	%f356, %f527, %f682, %f357;
	// begin inline asm
	{  cvt.rn.f16.f32 %rs286, %f356;}

	// end inline asm
	st.global.u16 	[%rd95+64], %rs286;
$L__BB1_43:
	ld.param.u32 	%r371, [_Z20gemm_block_tiling_v5ILi128ELi128ELi8ELi256ELi16EEviiifPK6__halfS2_fPS0__param_1];
	ld.param.u32 	%r288, [_Z20gemm_block_tiling_v5ILi128ELi128ELi8ELi256ELi16EEviiifPK6__halfS2_fPS0__param_0];
	setp.ge.s32 	%p61, %r253, %r288;
	setp.ge.s32 	%p62, %r10, %r371;
	or.pred  	%p63, %p61, %p62;
	@%p63 bra 	$L__BB1_45;
	ld.param.u64 	%rd174, [_Z20gemm_block_tiling_v5ILi128ELi128ELi8ELi256ELi16EEviiifPK6__halfS2_fPS0__param_7];
	ld.param.f32 	%f592, [_Z20gemm_block_tiling_v5ILi128ELi128ELi8ELi256ELi16EEviiifPK6__halfS2_fPS0__param_6];
	ld.param.f32 	%f528, [_Z20gemm_block_tiling_v5ILi128ELi128ELi8ELi256ELi16EEviiifPK6__halfS2_fPS0__param_3];
	ld.param.u32 	%r372, [_Z20gemm_block_tiling_v5ILi128ELi128ELi8ELi256ELi16EEviiifPK6__halfS2_fPS0__param_1];
	mad.lo.s32 	%r261, %r2, %r372, %r15;
	cvt.s64.s32 	%rd96, %r261;
	cvt.s64.s32 	%rd97, %r242;
	add.s64 	%rd98, %rd97, %rd96;
	cvta.to.global.u64 	%rd99, %rd174;
	shl.b64 	%rd100, %rd98, 1;
	add.s64 	%rd101, %rd99, %rd100;
	ld.global.u16 	%rs287, [%rd101+96];
	// begin inline asm
	{  cvt.f32.f16 %f358, %rs287;}

	// end inline asm
	mul.f32 	%f360, %f592, %f358;
	fma.rn.f32 	%f359, %f528, %f681, %f360;
	// begin inline asm
	{  cvt.rn.f16.f32 %rs288, %f359;}

	// end inline asm
	st.global.u16 	[%rd101+96], %rs288;
$L__BB1_45:
	ld.param.u32 	%r373, [_Z20gemm_block_tiling_v5ILi128ELi128ELi8ELi256ELi16EEviiifPK6__halfS2_fPS0__param_1];
	ld.param.u32 	%r289, [_Z20gemm_block_tiling_v5ILi128ELi128ELi8ELi256ELi16EEviiifPK6__halfS2_fPS0__param_0];
	setp.ge.s32 	%p64, %r253, %r289;
	setp.ge.s32 	%p65, %r11, %r373;
	or.pred  	%p66, %p64, %p65;
	@%p66 bra 	$L__BB1_47;
	ld.param.u64 	%rd175, [_Z20gemm_block_tiling_v5ILi128ELi128ELi8ELi256ELi16EEviiifPK6__halfS2_fPS0__param_7];
	ld.param.f32 	%f593, [_Z20gemm_block_tiling_v5ILi128ELi128ELi8ELi256ELi16EEviiifPK6__halfS2_fPS0__param_6];
	ld.param.f32 	%f529, [_Z20gemm_block_tiling_v5ILi128ELi128ELi8ELi256ELi16EEviiifPK6__halfS2_fPS0__param_3];
	ld.param.u32 	%r374, [_Z20gemm_block_tiling_v5ILi128ELi128ELi8ELi256ELi16EEviiifPK6__halfS2_fPS0__param_1];
	mad.lo.s32 	%r262, %r2, %r374, %r15;
	cvt.s64.s32 	%rd102, %r262;
	cvt.s64.s32 	%rd103, %r242;
	add.s64 	%rd104, %rd103, %rd102;
	cvta.to.global.u64 	%rd105, %rd175;
	shl.b64 	%rd106, %rd104, 1;
	add.s64 	%rd107, %rd105, %rd106;
	ld.global.u16 	%rs289, [%rd107+128];
	// begin inline asm
	{  cvt.f32.f16 %f361, %rs289;}

	// end inline asm
	mul.f32 	%f363, %f593, %f361;
	fma.rn.f32 	%f362, %f529, %f680, %f363;
	// begin inline asm
	{  cvt.rn.f16.f32 %rs290, %f362;}

	// end inline asm
	st.global.u16 	[%rd107+128], %rs290;
$L__BB1_47:
	ld.param.u32 	%r375, [_Z20gemm_block_tiling_v5ILi128ELi128ELi8ELi256ELi16EEviiifPK6__halfS2_fPS0__param_1];
	ld.param.u32 	%r290, [_Z20gemm_block_tiling_v5ILi128ELi128ELi8ELi256ELi16EEviiifPK6__halfS2_fPS0__param_0];
	cvt.s64.s32 	%rd1, %r242;
	setp.ge.s32 	%p67, %r253, %r290;
	setp.ge.s32 	%p68, %r12, %r375;
	or.pred  	%p69, %p67, %p68;
	@%p69 bra 	$L__BB1_49;
	ld.param.u64 	%rd176, [_Z20gemm_block_tiling_v5ILi128ELi128ELi8ELi256ELi16EEviiifPK6__halfS2_fPS0__param_7];
	ld.param.f32 	%f594, [_Z20gemm_block_tiling_v5ILi128ELi128ELi8ELi256ELi16EEviiifPK6__halfS2_fPS0__param_6];
	ld.param.f32 	%f530, [_Z20gemm_block_tiling_v5ILi128ELi128ELi8ELi256ELi16EEviiifPK6__halfS2_fPS0__param_3];
	ld.param.u32 	%r376, [_Z20gemm_block_tiling_v5ILi128ELi128ELi8ELi256ELi16EEviiifPK6__halfS2_fPS0__param_1];
	mad.lo.s32 	%r263, %r2, %r376, %r15;
	cvt.s64.s32 	%rd108, %r263;
	add.s64 	%rd109, %rd1, %rd108;
	cvta.to.global.u64 	%rd110, %rd176;
	shl.b64 	%rd111, %rd109, 1;
	add.s64 	%rd112, %rd110, %rd111;
	ld.global.u16 	%rs291, [%rd112+160];
	// begin inline asm
	{  cvt.f32.f16 %f364, %rs291;}

	// end inline asm
	mul.f32 	%f366, %f594, %f364;
	fma.rn.f32 	%f365, %f530, %f679, %f366;
	// begin inline asm
	{  cvt.rn.f16.f32 %rs292, %f365;}

	// end inline asm
	st.global.u16 	[%rd112+160], %rs292;
$L__BB1_49:
	ld.param.u32 	%r377, [_Z20gemm_block_tiling_v5ILi128ELi128ELi8ELi256ELi16EEviiifPK6__halfS2_fPS0__param_1];
	ld.param.u32 	%r291, [_Z20gemm_block_tiling_v5ILi128ELi128ELi8ELi256ELi16EEviiifPK6__halfS2_fPS0__param_0];
	setp.ge.s32 	%p70, %r253, %r291;
	setp.ge.s32 	%p71, %r13, %r377;
	or.pred  	%p72, %p70, %p71;
	@%p72 bra 	$L__BB1_51;
	ld.param.u64 	%rd177, [_Z20gemm_block_tiling_v5ILi128ELi128ELi8ELi256ELi16EEviiifPK6__halfS2_fPS0__param_7];
	ld.param.f32 	%f595, [_Z20gemm_block_tiling_v5ILi128ELi128ELi8ELi256ELi16EEviiifPK6__halfS2_fPS0__param_6];
	ld.param.f32 	%f531, [_Z20gemm_block_tiling_v5ILi128ELi128ELi8ELi256ELi16EEviiifPK6__halfS2_fPS0__param_3];
	ld.param.u32 	%r378, [_Z20gemm_block_tiling_v5ILi128ELi128ELi8ELi256ELi16EEviiifPK6__halfS2_fPS0__param_1];
	mad.lo.s32 	%r264, %r2, %r378, %r15;
	cvt.s64.s32 	%rd113, %r264;
	add.s64 	%rd114, %rd1, %rd113;
	cvta.to.global.u64 	%rd115, %rd177;
	shl.b64 	%rd116, %rd114, 1;
	add.s64 	%rd117, %rd115, %rd116;
	ld.global.u16 	%rs293, [%rd117+192];
	// begin inline asm
	{  cvt.f32.f16 %f367, %rs293;}

	// end inline asm
	mul.f32 	%f369, %f595, %f367;
	fma.rn.f32 	%f368, %f531, %f678, %f369;
	// begin inline asm
	{  cvt.rn.f16.f32 %rs294, %f368;}

	// end inline asm
	st.global.u16 	[%rd117+192], %rs294;
$L__BB1_51:
	ld.param.u32 	%r379, [_Z20gemm_block_tiling_v5ILi128ELi128ELi8ELi256ELi16EEviiifPK6__halfS2_fPS0__param_1];
	ld.param.u32 	%r292, [_Z20gemm_block_tiling_v5ILi128ELi128ELi8ELi256ELi16EEviiifPK6__halfS2_fPS0__param_0];
	setp.ge.s32 	%p73, %r253, %r292;
	setp.ge.s32 	%p74, %r14, %r379;
	or.pred  	%p75, %p73, %p74;
	@%p75 bra 	$L__BB1_53;
	ld.param.u64 	%rd178, [_Z20gemm_block_tiling_v5ILi128ELi128ELi8ELi256ELi16EEviiifPK6__halfS2_fPS0__param_7];
	ld.param.f32 	%f596, [_Z20gemm_block_tiling_v5ILi128ELi128ELi8ELi256ELi16EEviiifPK6__halfS2_fPS0__param_6];
	ld.param.f32 	%f532, [_Z20gemm_block_tiling_v5ILi128ELi128ELi8ELi256ELi16EEviiifPK6__halfS2_fPS0__param_3];
	ld.param.u32 	%r380, [_Z20gemm_block_tiling_v5ILi128ELi128ELi8ELi256ELi16EEviiifPK6__halfS2_fPS0__param_1];
	mad.lo.s32 	%r265, %r2, %r380, %r15;
	cvt.s64.s32 	%rd118, %r265;
	add.s64 	%rd119, %rd1, %rd118;
	cvta.to.global.u64 	%rd120, %rd178;
	shl.b64 	%rd121, %rd119, 1;
	add.s64 	%rd122, %rd120, %rd121;
	ld.global.u16 	%rs295, [%rd122+224];
	// begin inline asm
	{  cvt.f32.f16 %f370, %rs295;}

	// end inline asm
	mul.f32 	%f372, %f596, %f370;
	fma.rn.f32 	%f371, %f532, %f677, %f372;
	// begin inline asm
	{  cvt.rn.f16.f32 %rs296, %f371;}

	// end inline asm
	st.global.u16 	[%rd122+224], %rs296;
$L__BB1_53:
	ld.param.u32 	%r381, [_Z20gemm_block_tiling_v5ILi128ELi128ELi8ELi256ELi16EEviiifPK6__halfS2_fPS0__param_1];
	ld.param.u32 	%r293, [_Z20gemm_block_tiling_v5ILi128ELi128ELi8ELi256ELi16EEviiifPK6__halfS2_fPS0__param_0];
	setp.ge.s32 	%p76, %r242, %r381;
	add.s32 	%r18, %r2, 32;
	setp.ge.s32 	%p77, %r18, %r293;
	shl.b32 	%r19, %r381, 5;
	mad.lo.s32 	%r20, %r2, %r381, %r19;
	or.pred  	%p78, %p77, %p76;
	@%p78 bra 	$L__BB1_55;
	ld.param.u64 	%rd179, [_Z20gemm_block_tiling_v5ILi128ELi128ELi8ELi256ELi16EEviiifPK6__halfS2_fPS0__param_7];
	ld.param.f32 	%f597, [_Z20gemm_block_tiling_v5ILi128ELi128ELi8ELi256ELi16EEviiifPK6__halfS2_fPS0__param_6];
	ld.param.f32 	%f533, [_Z20gemm_block_tiling_v5ILi128ELi128ELi8ELi256ELi16EEviiifPK6__halfS2_fPS0__param_3];
	add.s32 	%r266, %r242, %r20;
	cvta.to.global.u64 	%rd123, %rd179;
	mul.wide.s32 	%rd124, %r266, 2;
	add.s64 	%rd125, %rd123, %rd124;
	ld.global.u16 	%rs297, [%rd125];
	// begin inline asm
	{  cvt.f32.f16 %f373, %rs297;}

	// end inline asm
	mul.f32 	%f375, %f597, %f373;
	fma.rn.f32 	%f374, %f533, %f676, %f375;
	// begin inline asm
	{  cvt.rn.f16.f32 %rs298, %f374;}

	// end inline asm
	st.global.u16 	[%rd125], %rs298;
$L__BB1_55:
	ld.param.u64 	%rd180, [_Z20gemm_block_tiling_v5ILi128ELi128ELi8ELi256ELi16EEviiifPK6__halfS2_fPS0__param_7];
	ld.param.u32 	%r382, [_Z20gemm_block_tiling_v5ILi128ELi128ELi8ELi256ELi16EEviiifPK6__halfS2_fPS0__param_1];
	ld.param.u32 	%r294, [_Z20gemm_block_tiling_v5ILi128ELi128ELi8ELi256ELi16EEviiifPK6__halfS2_fPS0__param_0];
	setp.ge.s32 	%p79, %r18, %r294;
	setp.ge.s32 	%p80, %r244, %r382;
	cvt.s64.s32 	%rd126, %r20;
	add.s64 	%rd127, %rd1, %rd126;
	cvta.to.global.u64 	%rd128, %rd180;
	shl.b64 	%rd129, %rd127, 1;
	add.s64 	%rd2, %rd128, %rd129;
	or.pred  	%p81, %p79, %p80;
	@%p81 bra 	$L__BB1_57;
	ld.param.f32 	%f598, [_Z20gemm_block_tiling_v5ILi128ELi128ELi8ELi256ELi16EEviiifPK6__halfS2_fPS0__param_6];
	ld.param.f32 	%f534, [_Z20gemm_block_tiling_v5ILi128ELi128ELi8ELi256ELi16EEviiifPK6__halfS2_fPS0__param_3];
	ld.global.u16 	%rs299, [%rd2+32];
	// begin inline asm
	{  cvt.f32.f16 %f376, %rs299;}

	// end inline asm
	mul.f32 	%f378, %f598, %f376;
	fma.rn.f32 	%f377, %f534, %f675, %f378;
	// begin inline asm
	{  cvt.rn.f16.f32 %rs300, %f377;}

	// end inline asm
	st.global.u16 	[%rd2+32], %rs300;
$L__BB1_57:
	ld.param.u32 	%r383, [_Z20gemm_block_tiling_v5ILi128ELi128ELi8ELi256ELi16EEviiifPK6__halfS2_fPS0__param_1];
	ld.param.u32 	%r295, [_Z20gemm_block_tiling_v5ILi128ELi128ELi8ELi256ELi16EEviiifPK6__halfS2_fPS0__param_0];
	setp.ge.s32 	%p82, %r18, %r295;
	setp.ge.s32 	%p83, %r246, %r383;
	or.pred  	%p84, %p82, %p83;
	@%p84 bra 	$L__BB1_59;
	ld.param.f32 	%f599, [_Z20gemm_block_tiling_v5ILi128ELi128ELi8ELi256ELi16EEviiifPK6__halfS2_fPS0__param_6];
	ld.param.f32 	%f535, [_Z20gemm_block_tiling_v5ILi128ELi128ELi8ELi256ELi16EEviiifPK6__halfS2_fPS0__param_3];
	ld.global.u16 	%rs301, [%rd2+64];
	// begin inline asm
	{  cvt.f32.f16 %f379, %rs301;}

	// end inline asm
	mul.f32 	%f381, %f599, %f379;
	fma.rn.f32 	%f380, %f535, %f674, %f381;
	// begin inline asm
	{  cvt.rn.f16.f32 %rs302, %f380;}

	// end inline asm
	st.global.u16 	[%rd2+64], %rs302;
$L__BB1_59:
	ld.param.u32 	%r384, [_Z20gemm_block_tiling_v5ILi128ELi128ELi8ELi256ELi16EEviiifPK6__halfS2_fPS0__param_1];
	ld.param.u32 	%r296, [_Z20gemm_block_tiling_v5ILi128ELi128ELi8ELi256ELi16EEviiifPK6__halfS2_fPS0__param_0];
	setp.ge.s32 	%p85, %r18, %r296;
	setp.ge.s32 	%p86, %r10, %r384;
	or.pred  	%p87, %p85, %p86;
	@%p87 bra 	$L__BB1_61;
	ld.param.f32 	%f600, [_Z20gemm_block_tiling_v5ILi128ELi128ELi8ELi256ELi16EEviiifPK6__halfS2_fPS0__param_6];
	ld.param.f32 	%f536, [_Z20gemm_block_tiling_v5ILi128ELi128ELi8ELi256ELi16EEviiifPK6__halfS2_fPS0__param_3];
	ld.global.u16 	%rs303, [%rd2+96];
	// begin inline asm
	{  cvt.f32.f16 %f382, %rs303;}

	// end inline asm
	mul.f32 	%f384, %f600, %f382;
	fma.rn.f32 	%f383, %f536, %f673, %f384;
	// begin inline asm
	{  cvt.rn.f16.f32 %rs304, %f383;}

	// end inline asm
	st.global.u16 	[%rd2+96], %rs304;
$L__BB1_61:
	ld.param.u32 	%r385, [_Z20gemm_block_tiling_v5ILi128ELi128ELi8ELi256ELi16EEviiifPK6__halfS2_fPS0__param_1];
	ld.param.u32 	%r297, [_Z20gemm_block_tiling_v5ILi128ELi128ELi8ELi256ELi16EEviiifPK6__halfS2_fPS0__param_0];
	setp.ge.s32 	%p88, %r18, %r297;
	setp.ge.s32 	%p89, %r11, %r385;
	or.pred  	%p90, %p88, %p89;
	@%p90 bra 	$L__BB1_63;
	ld.param.f32 	%f601, [_Z20gemm_block_tiling_v5ILi128ELi128ELi8ELi256ELi16EEviiifPK6__halfS2_fPS0__param_6];
	ld.param.f32 	%f537, [_Z20gemm_block_tiling_v5ILi128ELi128ELi8ELi256ELi16EEviiifPK6__halfS2_fPS0__param_3];
	ld.global.u16 	%rs305, [%rd2+128];
	// begin inline asm
	{  cvt.f32.f16 %f385, %rs305;}

	// end inline asm
	mul.f32 	%f387, %f601, %f385;
	fma.rn.f32 	%f386, %f537, %f672, %f387;
	// begin inline asm
	{  cvt.rn.f16.f32 %rs306, %f386;}

	// end inline asm
	st.global.u16 	[%rd2+128], %rs306;
$L__BB1_63:
	ld.param.u32 	%r386, [_Z20gemm_block_tiling_v5ILi128ELi128ELi8ELi256ELi16EEviiifPK6__halfS2_fPS0__param_1];
	ld.param.u32 	%r298, [_Z20gemm_block_tiling_v5ILi128ELi128ELi8ELi256ELi16EEviiifPK6__halfS2_fPS0__param_0];
	setp.ge.s32 	%p91, %r18, %r298;
	setp.ge.s32 	%p92, %r12, %r386;
	or.pred  	%p93, %p91, %p92;
	@%p93 bra 	$L__BB1_65;
	ld.param.f32 	%f602, [_Z20gemm_block_tiling_v5ILi128ELi128ELi8ELi256ELi16EEviiifPK6__halfS2_fPS0__param_6];
	ld.param.f32 	%f538, [_Z20gemm_block_tiling_v5ILi128ELi128ELi8ELi256ELi16EEviiifPK6__halfS2_fPS0__param_3];
	ld.global.u16 	%rs307, [%rd2+160];
	// begin inline asm
	{  cvt.f32.f16 %f388, %rs307;}

	// end inline asm
	mul.f32 	%f390, %f602, %f388;
	fma.rn.f32 	%f389, %f538, %f671, %f390;
	// begin inline asm
	{  cvt.rn.f16.f32 %rs308, %f389;}

	// end inline asm
	st.global.u16 	[%rd2+160], %rs308;
$L__BB1_65:
	ld.param.u32 	%r387, [_Z20gemm_block_tiling_v5ILi128ELi128ELi8ELi256ELi16EEviiifPK6__halfS2_fPS0__param_1];
	ld.param.u32 	%r299, [_Z20gemm_block_tiling_v5ILi128ELi128ELi8ELi256ELi16EEviiifPK6__halfS2_fPS0__param_0];
	setp.ge.s32 	%p94, %r18, %r299;
	setp.ge.s32 	%p95, %r13, %r387;
	or.pred  	%p96, %p94, %p95;
	@%p96 bra 	$L__BB1_67;
	ld.param.f32 	%f603, [_Z20gemm_block_tiling_v5ILi128ELi128ELi8ELi256ELi16EEviiifPK6__halfS2_fPS0__param_6];
	ld.param.f32 	%f539, [_Z20gemm_block_tiling_v5ILi128ELi128ELi8ELi256ELi16EEviiifPK6__halfS2_fPS0__param_3];
	ld.global.u16 	%rs309, [%rd2+192];
	// begin inline asm
	{  cvt.f32.f16 %f391, %rs309;}

	// end inline asm
	mul.f32 	%f393, %f603, %f391;
	fma.rn.f32 	%f392, %f539, %f670, %f393;
	// begin inline asm
	{  cvt.rn.f16.f32 %rs310, %f392;}

	// end inline asm
	st.global.u16 	[%rd2+192], %rs310;
$L__BB1_67:
	ld.param.u32 	%r388, [_Z20gemm_block_tiling_v5ILi128ELi128ELi8ELi256ELi16EEviiifPK6__halfS2_fPS0__param_1];
	ld.param.u32 	%r300, [_Z20gemm_block_tiling_v5ILi128ELi128ELi8ELi256ELi16EEviiifPK6__halfS2_fPS0__param_0];
	setp.ge.s32 	%p97, %r18, %r300;
	setp.ge.s32 	%p98, %r14, %r388;
	or.pred  	%p99, %p97, %p98;
	@%p99 bra 	$L__BB1_69;
	ld.param.f32 	%f604, [_Z20gemm_block_tiling_v5ILi128ELi128ELi8ELi256ELi16EEviiifPK6__halfS2_fPS0__param_6];
	ld.param.f32 	%f540, [_Z20gemm_block_tiling_v5ILi128ELi128ELi8ELi256ELi16EEviiifPK6__halfS2_fPS0__param_3];
	ld.global.u16 	%rs311, [%rd2+224];
	// begin inline asm
	{  cvt.f32.f16 %f394, %rs311;}

	// end inline asm
	mul.f32 	%f396, %f604, %f394;
	fma.rn.f32 	%f395, %f540, %f669, %f396;
	// begin inline asm
	{  cvt.rn.f16.f32 %rs312, %f395;}

	// end inline asm
	st.global.u16 	[%rd2+224], %rs312;
$L__BB1_69:
	ld.param.u64 	%rd181, [_Z20gemm_block_tiling_v5ILi128ELi128ELi8ELi256ELi16EEviiifPK6__halfS2_fPS0__param_7];
	ld.param.u32 	%r389, [_Z20gemm_block_tiling_v5ILi128ELi128ELi8ELi256ELi16EEviiifPK6__halfS2_fPS0__param_1];
	ld.param.u32 	%r301, [_Z20gemm_block_tiling_v5ILi128ELi128ELi8ELi256ELi16EEviiifPK6__halfS2_fPS0__param_0];
	cvta.to.global.u64 	%rd3, %rd181;
	setp.ge.s32 	%p100, %r242, %r389;
	add.s32 	%r22, %r2, 48;
	setp.ge.s32 	%p101, %r22, %r301;
	add.s32 	%r23, %r20, %r15;
	or.pred  	%p102, %p101, %p100;
	@%p102 bra 	$L__BB1_71;
	ld.param.f32 	%f605, [_Z20gemm_block_tiling_v5ILi128ELi128ELi8ELi256ELi16EEviiifPK6__halfS2_fPS0__param_6];
	ld.param.f32 	%f541, [_Z20gemm_block_tiling_v5ILi128ELi128ELi8ELi256ELi16EEviiifPK6__halfS2_fPS0__param_3];
	add.s32 	%r267, %r242, %r23;
	mul.wide.s32 	%rd130, %r267, 2;
	add.s64 	%rd131, %rd3, %rd130;
	ld.global.u16 	%rs313, [%rd131];
	// begin inline asm
	{  cvt.f32.f16 %f397, %rs313;}

	// end inline asm
	mul.f32 	%f399, %f605, %f397;
	fma.rn.f32 	%f398, %f541, %f668, %f399;
	// begin inline asm
	{  cvt.rn.f16.f32 %rs314, %f398;}

	// end inline asm
	st.global.u16 	[%rd131], %rs314;
$L__BB1_71:
	ld.param.u32 	%r390, [_Z20gemm_block_tiling_v5ILi128ELi128ELi8ELi256ELi16EEviiifPK6__halfS2_fPS0__param_1];
	ld.param.u32 	%r302, [_Z20gemm_block_tiling_v5ILi128ELi128ELi8ELi256ELi16EEviiifPK6__halfS2_fPS0__param_0];
	setp.ge.s32 	%p103, %r22, %r302;
	setp.ge.s32 	%p104, %r244, %r390;
	cvt.s64.s32 	%rd132, %r23;
	add.s64 	%rd133, %rd1, %rd132;
	shl.b64 	%rd134, %rd133, 1;
	add.s64 	%rd4, %rd3, %rd134;
	or.pred  	%p105, %p103, %p104;
	@%p105 bra 	$L__BB1_73;
	ld.param.f32 	%f606, [_Z20gemm_block_tiling_v5ILi128ELi128ELi8ELi256ELi16EEviiifPK6__halfS2_fPS0__param_6];
	ld.param.f32 	%f542, [_Z20gemm_block_tiling_v5ILi128ELi128ELi8ELi256ELi16EEviiifPK6__halfS2_fPS0__param_3];
	ld.global.u16 	%rs315, [%rd4+32];
	// begin inline asm
	{  cvt.f32.f16 %f400, %rs315;}

	// end inline asm
	mul.f32 	%f402, %f606, %f400;
	fma.rn.f32 	%f401, %f542, %f667, %f402;
	// begin inline asm
	{  cvt.rn.f16.f32 %rs316, %f401;}

	// end inline asm
	st.global.u16 	[%rd4+32], %rs316;
$L__BB1_73:
	ld.param.u32 	%r391, [_Z20gemm_block_tiling_v5ILi128ELi128ELi8ELi256ELi16EEviiifPK6__halfS2_fPS0__param_1];
	ld.param.u32 	%r303, [_Z20gemm_block_tiling_v5ILi128ELi128ELi8ELi256ELi16EEviiifPK6__halfS2_fPS0__param_0];
	setp.ge.s32 	%p106, %r22, %r303;
	setp.ge.s32 	%p107, %r246, %r391;
	or.pred  	%p108, %p106, %p107;
	@%p108 bra 	$L__BB1_75;
	ld.param.f32 	%f607, [_Z20gemm_block_tiling_v5ILi128ELi128ELi8ELi256ELi16EEviiifPK6__halfS2_fPS0__param_6];
	ld.param.f32 	%f543, [_Z20gemm_block_tiling_v5ILi128ELi128ELi8ELi256ELi16EEviiifPK6__halfS2_fPS0__param_3];
	ld.global.u16 	%rs317, [%rd4+64];
	// begin inline asm
	{  cvt.f32.f16 %f403, %rs317;}

	// end inline asm
	mul.f32 	%f405, %f607, %f403;
	fma.rn.f32 	%f404, %f543, %f666, %f405;
	// begin inline asm
	{  cvt.rn.f16.f32 %rs318, %f404;}

	// end inline asm
	st.global.u16 	[%rd4+64], %rs318;
$L__BB1_75:
	ld.param.u32 	%r392, [_Z20gemm_block_tiling_v5ILi128ELi128ELi8ELi256ELi16EEviiifPK6__halfS2_fPS0__param_1];
	ld.param.u32 	%r304, [_Z20gemm_block_tiling_v5ILi128ELi128ELi8ELi256ELi16EEviiifPK6__halfS2_fPS0__param_0];
	setp.ge.s32 	%p109, %r22, %r304;
	setp.ge.s32 	%p110, %r10, %r392;
	or.pred  	%p111, %p109, %p110;
	@%p111 bra 	$L__BB1_77;
	ld.param.f32 	%f608, [_Z20gemm_block_tiling_v5ILi128ELi128ELi8ELi256ELi16EEviiifPK6__halfS2_fPS0__param_6];
	ld.param.f32 	%f544, [_Z20gemm_block_tiling_v5ILi128ELi128ELi8ELi256ELi16EEviiifPK6__halfS2_fPS0__param_3];
	ld.global.u16 	%rs319, [%rd4+96];
	// begin inline asm
	{  cvt.f32.f16 %f406, %rs319;}

	// end inline asm
	mul.f32 	%f408, %f608, %f406;
	fma.rn.f32 	%f407, %f544, %f665, %f408;
	// begin inline asm
	{  cvt.rn.f16.f32 %rs320, %f407;}

	// end inline asm
	st.global.u16 	[%rd4+96], %rs320;
$L__BB1_77:
	ld.param.u32 	%r393, [_Z20gemm_block_tiling_v5ILi128ELi128ELi8ELi256ELi16EEviiifPK6__halfS2_fPS0__param_1];
	ld.param.u32 	%r305, [_Z20gemm_block_tiling_v5ILi128ELi128ELi8ELi256ELi16EEviiifPK6__halfS2_fPS0__param_0];
	setp.ge.s32 	%p112, %r22, %r305;
	setp.ge.s32 	%p113, %r11, %r393;
	or.pred  	%p114, %p112, %p113;
	@%p114 bra 	$L__BB1_79;
	ld.param.f32 	%f609, [_Z20gemm_block_tiling_v5ILi128ELi128ELi8ELi256ELi16EEviiifPK6__halfS2_fPS0__param_6];
	ld.param.f32 	%f545, [_Z20gemm_block_tiling_v5ILi128ELi128ELi8ELi256ELi16EEviiifPK6__halfS2_fPS0__param_3];
	ld.global.u16 	%rs321, [%rd4+128];
	// begin inline asm
	{  cvt.f32.f16 %f409, %rs321;}

	// end inline asm
	mul.f32 	%f411, %f609, %f409;
	fma.rn.f32 	%f410, %f545, %f664, %f411;
	// begin inline asm
	{  cvt.rn.f16.f32 %rs322, %f410;}

	// end inline asm
	st.global.u16 	[%rd4+128], %rs322;
$L__BB1_79:
	ld.param.u32 	%r394, [_Z20gemm_block_tiling_v5ILi128ELi128ELi8ELi256ELi16EEviiifPK6__halfS2_fPS0__param_1];
	ld.param.u32 	%r306, [_Z20gemm_block_tiling_v5ILi128ELi128ELi8ELi256ELi16EEviiifPK6__halfS2_fPS0__param_0];
	setp.ge.s32 	%p115, %r22, %r306;
	setp.ge.s32 	%p116, %r12, %r394;
	or.pred  	%p117, %p115, %p116;
	@%p117 bra 	$L__BB1_81;
	ld.param.f32 	%f610, [_Z20gemm_block_tiling_v5ILi128ELi128ELi8ELi256ELi16EEviiifPK6__halfS2_fPS0__param_6];
	ld.param.f32 	%f546, [_Z20gemm_block_tiling_v5ILi128ELi128ELi8ELi256ELi16EEviiifPK6__halfS2_fPS0__param_3];
	ld.global.u16 	%rs323, [%rd4+160];
	// begin inline asm
	{  cvt.f32.f16 %f412, %rs323;}

	// end inline asm
	mul.f32 	%f414, %f610, %f412;
	fma.rn.f32 	%f413, %f546, %f663, %f414;
	// begin inline asm
	{  cvt.rn.f16.f32 %rs324, %f413;}

	// end inline asm
	st.global.u16 	[%rd4+160], %rs324;
$L__BB1_81:
	ld.param.u32 	%r395, [_Z20gemm_block_tiling_v5ILi128ELi128ELi8ELi256ELi16EEviiifPK6__halfS2_fPS0__param_1];
	ld.param.u32 	%r307, [_Z20gemm_block_tiling_v5ILi128ELi128ELi8ELi256ELi16EEviiifPK6__halfS2_fPS0__param_0];
	setp.ge.s32 	%p118, %r22, %r307;
	setp.ge.s32 	%p119, %r13, %r395;
	or.pred  	%p120, %p118, %p119;
	@%p120 bra 	$L__BB1_83;
	ld.param.f32 	%f611, [_Z20gemm_block_tiling_v5ILi128ELi128ELi8ELi256ELi16EEviiifPK6__halfS2_fPS0__param_6];
	ld.param.f32 	%f547, [_Z20gemm_block_tiling_v5ILi128ELi128ELi8ELi256ELi16EEviiifPK6__halfS2_fPS0__param_3];
	ld.global.u16 	%rs325, [%rd4+192];
	// begin inline asm
	{  cvt.f32.f16 %f415, %rs325;}

	// end inline asm
	mul.f32 	%f417, %f611, %f415;
	fma.rn.f32 	%f416, %f547, %f662, %f417;
	// begin inline asm
	{  cvt.rn.f16.f32 %rs326, %f416;}

	// end inline asm
	st.global.u16 	[%rd4+192], %rs326;
$L__BB1_83:
	ld.param.u32 	%r396, [_Z20gemm_block_tiling_v5ILi128ELi128ELi8ELi256ELi16EEviiifPK6__halfS2_fPS0__param_1];
	ld.param.u32 	%r308, [_Z20gemm_block_tiling_v5ILi128ELi128ELi8ELi256ELi16EEviiifPK6__halfS2_fPS0__param_0];
	setp.ge.s32 	%p121, %r22, %r308;
	setp.ge.s32 	%p122, %r14, %r396;
	or.pred  	%p123, %p121, %p122;
	@%p123 bra 	$L__BB1_85;
	ld.param.f32 	%f612, [_Z20gemm_block_tiling_v5ILi128ELi128ELi8ELi256ELi16EEviiifPK6__halfS2_fPS0__param_6];
	ld.param.f32 	%f548, [_Z20gemm_block_tiling_v5ILi128ELi128ELi8ELi256ELi16EEviiifPK6__halfS2_fPS0__param_3];
	ld.global.u16 	%rs327, [%rd4+224];
	// begin inline asm
	{  cvt.f32.f16 %f418, %rs327;}

	// end inline asm
	mul.f32 	%f420, %f612, %f418;
	fma.rn.f32 	%f419, %f548, %f661, %f420;
	// begin inline asm
	{  cvt.rn.f16.f32 %rs328, %f419;}

	// end inline asm
	st.global.u16 	[%rd4+224], %rs328;
$L__BB1_85:
	ld.param.u32 	%r397, [_Z20gemm_block_tiling_v5ILi128ELi128ELi8ELi256ELi16EEviiifPK6__halfS2_fPS0__param_1];
	ld.param.u32 	%r309, [_Z20gemm_block_tiling_v5ILi128ELi128ELi8ELi256ELi16EEviiifPK6__halfS2_fPS0__param_0];
	setp.ge.s32 	%p124, %r242, %r397;
	add.s32 	%r24, %r2, 64;
	setp.ge.s32 	%p125, %r24, %r309;
	shl.b32 	%r268, %r397, 6;
	mad.lo.s32 	%r25, %r2, %r397, %r268;
	or.pred  	%p126, %p125, %p124;
	@%p126 bra 	$L__BB1_87;
	ld.param.f32 	%f613, [_Z20gemm_block_tiling_v5ILi128ELi128ELi8ELi256ELi16EEviiifPK6__halfS2_fPS0__param_6];
	ld.param.f32 	%f549, [_Z20gemm_block_tiling_v5ILi128ELi128ELi8ELi256ELi16EEviiifPK6__halfS2_fPS0__param_3];
	add.s32 	%r269, %r242, %r25;
	mul.wide.s32 	%rd135, %r269, 2;
	add.s64 	%rd136, %rd3, %rd135;
	ld.global.u16 	%rs329, [%rd136];
	// begin inline asm
	{  cvt.f32.f16 %f421, %rs329;}

	// end inline asm
	mul.f32 	%f423, %f613, %f421;
	fma.rn.f32 	%f422, %f549, %f660, %f423;
	// begin inline asm
	{  cvt.rn.f16.f32 %rs330, %f422;}

	// end inline asm
	st.global.u16 	[%rd136], %rs330;
$L__BB1_87:
	ld.param.u32 	%r398, [_Z20gemm_block_tiling_v5ILi128ELi128ELi8ELi256ELi16EEviiifPK6__halfS2_fPS0__param_1];
	ld.param.u32 	%r310, [_Z20gemm_block_tiling_v5ILi128ELi128ELi8ELi256ELi16EEviiifPK6__halfS2_fPS0__param_0];
	setp.ge.s32 	%p127, %r24, %r310;
	setp.ge.s32 	%p128, %r244, %r398;
	cvt.s64.s32 	%rd137, %r25;
	add.s64 	%rd138, %rd1, %rd137;
	shl.b64 	%rd139, %rd138, 1;
	add.s64 	%rd5, %rd3, %rd139;
	or.pred  	%p129, %p127, %p128;
	@%p129 bra 	$L__BB1_89;
	ld.param.f32 	%f614, [_Z20gemm_block_tiling_v5ILi128ELi128ELi8ELi256ELi16EEviiifPK6__halfS2_fPS0__param_6];
	ld.param.f32 	%f550, [_Z20gemm_block_tiling_v5ILi128ELi128ELi8ELi256ELi16EEviiifPK6__halfS2_fPS0__param_3];
	ld.global.u16 	%rs331, [%rd5+32];
	// begin inline asm
	{  cvt.f32.f16 %f424, %rs331;}

	// end inline asm
	mul.f32 	%f426, %f614, %f424;
	fma.rn.f32 	%f425, %f550, %f659, %f426;
	// begin inline asm
	{  cvt.rn.f16.f32 %rs332, %f425;}

	// end inline asm
	st.global.u16 	[%rd5+32], %rs332;
$L__BB1_89:
	ld.param.u32 	%r399, [_Z20gemm_block_tiling_v5ILi128ELi128ELi8ELi256ELi16EEviiifPK6__halfS2_fPS0__param_1];
	ld.param.u32 	%r311, [_Z20gemm_block_tiling_v5ILi128ELi128ELi8ELi256ELi16EEviiifPK6__halfS2_fPS0__param_0];
	setp.ge.s32 	%p130, %r24, %r311;
	setp.ge.s32 	%p131, %r246, %r399;
	or.pred  	%p132, %p130, %p131;
	@%p132 bra 	$L__BB1_91;
	ld.param.f32 	%f615, [_Z20gemm_block_tiling_v5ILi128ELi128ELi8ELi256ELi16EEviiifPK6__halfS2_fPS0__param_6];
	ld.param.f32 	%f551, [_Z20gemm_block_tiling_v5ILi128ELi128ELi8ELi256ELi16EEviiifPK6__halfS2_fPS0__param_3];
	ld.global.u16 	%rs333, [%rd5+64];
	// begin inline asm
	{  cvt.f32.f16 %f427, %rs333;}

	// end inline asm
	mul.f32 	%f429, %f615, %f427;
	fma.rn.f32 	%f428, %f551, %f658, %f429;
	// begin inline asm
	{  cvt.rn.f16.f32 %rs334, %f428;}

	// end inline asm
	st.global.u16 	[%rd5+64], %rs334;
$L__BB1_91:
	ld.param.u32 	%r400, [_Z20gemm_block_tiling_v5ILi128ELi128ELi8ELi256ELi16EEviiifPK6__halfS2_fPS0__param_1];
	ld.param.u32 	%r312, [_Z20gemm_block_tiling_v5ILi128ELi128ELi8ELi256ELi16EEviiifPK6__halfS2_fPS0__param_0];
	setp.ge.s32 	%p133, %r24, %r312;
	setp.ge.s32 	%p134, %r10, %r400;
	or.pred  	%p135, %p133, %p134;
	@%p135 bra 	$L__BB1_93;
	ld.param.f32 	%f616, [_Z20gemm_block_tiling_v5ILi128ELi128ELi8ELi256ELi16EEviiifPK6__halfS2_fPS0__param_6];
	ld.param.f32 	%f552, [_Z20gemm_block_tiling_v5ILi128ELi128ELi8ELi256ELi16EEviiifPK6__halfS2_fPS0__param_3];
	ld.global.u16 	%rs335, [%rd5+96];
	// begin inline asm
	{  cvt.f32.f16 %f430, %rs335;}

	// end inline asm
	mul.f32 	%f432, %f616, %f430;
	fma.rn.f32 	%f431, %f552, %f657, %f432;
	// begin inline asm
	{  cvt.rn.f16.f32 %rs336, %f431;}

	// end inline asm
	st.global.u16 	[%rd5+96], %rs336;
$L__BB1_93:
	ld.param.u32 	%r401, [_Z20gemm_block_tiling_v5ILi128ELi128ELi8ELi256ELi16EEviiifPK6__halfS2_fPS0__param_1];
	ld.param.u32 	%r313, [_Z20gemm_block_tiling_v5ILi128ELi128ELi8ELi256ELi16EEviiifPK6__halfS2_fPS0__param_0];
	setp.ge.s32 	%p136, %r24, %r313;
	setp.ge.s32 	%p137, %r11, %r401;
	or.pred  	%p138, %p136, %p137;
	@%p138 bra 	$L__BB1_95;
	ld.param.f32 	%f617, [_Z20gemm_block_tiling_v5ILi128ELi128ELi8ELi256ELi16EEviiifPK6__halfS2_fPS0__param_6];
	ld.param.f32 	%f553, [_Z20gemm_block_tiling_v5ILi128ELi128ELi8ELi256ELi16EEviiifPK6__halfS2_fPS0__param_3];
	ld.global.u16 	%rs337, [%rd5+128];
	// begin inline asm
	{  cvt.f32.f16 %f433, %rs337;}

	// end inline asm
	mul.f32 	%f435, %f617, %f433;
	fma.rn.f32 	%f434, %f553, %f656, %f435;
	// begin inline asm
	{  cvt.rn.f16.f32 %rs338, %f434;}

	// end inline asm
	st.global.u16 	[%rd5+128], %rs338;
$L__BB1_95:
	ld.param.u32 	%r402, [_Z20gemm_block_tiling_v5ILi128ELi128ELi8ELi256ELi16EEviiifPK6__halfS2_fPS0__param_1];
	ld.param.u32 	%r314, [_Z20gemm_block_tiling_v5ILi128ELi128ELi8ELi256ELi16EEviiifPK6__halfS2_fPS0__param_0];
	setp.ge.s32 	%p139, %r24, %r314;
	setp.ge.s32 	%p140, %r12, %r402;
	or.pred  	%p141, %p139, %p140;
	@%p141 bra 	$L__BB1_97;
	ld.param.f32 	%f618, [_Z20gemm_block_tiling_v5ILi128ELi128ELi8ELi256ELi16EEviiifPK6__halfS2_fPS0__param_6];
	ld.param.f32 	%f554, [_Z20gemm_block_tiling_v5ILi128ELi128ELi8ELi256ELi16EEviiifPK6__halfS2_fPS0__param_3];
	ld.global.u16 	%rs339, [%rd5+160];
	// begin inline asm
	{  cvt.f32.f16 %f436, %rs339;}

	// end inline asm
	mul.f32 	%f438, %f618, %f436;
	fma.rn.f32 	%f437, %f554, %f655, %f438;
	// begin inline asm
	{  cvt.rn.f16.f32 %rs340, %f437;}

	// end inline asm
	st.global.u16 	[%rd5+160], %rs340;
$L__BB1_97:
	ld.param.u32 	%r403, [_Z20gemm_block_tiling_v5ILi128ELi128ELi8ELi256ELi16EEviiifPK6__halfS2_fPS0__param_1];
	ld.param.u32 	%r315, [_Z20gemm_block_tiling_v5ILi128ELi128ELi8ELi256ELi16EEviiifPK6__halfS2_fPS0__param_0];
	setp.ge.s32 	%p142, %r24, %r315;
	setp.ge.s32 	%p143, %r13, %r403;
	or.pred  	%p144, %p142, %p143;
	@%p144 bra 	$L__BB1_99;
	ld.param.f32 	%f619, [_Z20gemm_block_tiling_v5ILi128ELi128ELi8ELi256ELi16EEviiifPK6__halfS2_fPS0__param_6];
	ld.param.f32 	%f555, [_Z20gemm_block_tiling_v5ILi128ELi128ELi8ELi256ELi16EEviiifPK6__halfS2_fPS0__param_3];
	ld.global.u16 	%rs341, [%rd5+192];
	// begin inline asm
	{  cvt.f32.f16 %f439, %rs341;}

	// end inline asm
	mul.f32 	%f441, %f619, %f439;
	fma.rn.f32 	%f440, %f555, %f654, %f441;
	// begin inline asm
	{  cvt.rn.f16.f32 %rs342, %f440;}

	// end inline asm
	st.global.u16 	[%rd5+192], %rs342;
$L__BB1_99:
	ld.param.u32 	%r404, [_Z20gemm_block_tiling_v5ILi128ELi128ELi8ELi256ELi16EEviiifPK6__halfS2_fPS0__param_1];
	ld.param.u32 	%r316, [_Z20gemm_block_tiling_v5ILi128ELi128ELi8ELi256ELi16EEviiifPK6__halfS2_fPS0__param_0];
	setp.ge.s32 	%p145, %r24, %r316;
	setp.ge.s32 	%p146, %r14, %r404;
	or.pred  	%p147, %p145, %p146;
	@%p147 bra 	$L__BB1_101;
	ld.param.f32 	%f620, [_Z20gemm_block_tiling_v5ILi128ELi128ELi8ELi256ELi16EEviiifPK6__halfS2_fPS0__param_6];
	ld.param.f32 	%f556, [_Z20gemm_block_tiling_v5ILi128ELi128ELi8ELi256ELi16EEviiifPK6__halfS2_fPS0__param_3];
	ld.global.u16 	%rs343, [%rd5+224];
	// begin inline asm
	{  cvt.f32.f16 %f442, %rs343;}

	// end inline asm
	mul.f32 	%f444, %f620, %f442;
	fma.rn.f32 	%f443, %f556, %f653, %f444;
	// begin inline asm
	{  cvt.rn.f16.f32 %rs344, %f443;}

	// end inline asm
	st.global.u16 	[%rd5+224], %rs344;
$L__BB1_101:
	ld.param.u32 	%r405, [_Z20gemm_block_tiling_v5ILi128ELi128ELi8ELi256ELi16EEviiifPK6__halfS2_fPS0__param_1];
	ld.param.u32 	%r317, [_Z20gemm_block_tiling_v5ILi128ELi128ELi8ELi256ELi16EEviiifPK6__halfS2_fPS0__param_0];
	setp.ge.s32 	%p148, %r242, %r405;
	add.s32 	%r26, %r2, 80;
	setp.ge.s32 	%p149, %r26, %r317;
	add.s32 	%r27, %r25, %r15;
	or.pred  	%p150, %p149, %p148;
	@%p150 bra 	$L__BB1_103;
	ld.param.f32 	%f621, [_Z20gemm_block_tiling_v5ILi128ELi128ELi8ELi256ELi16EEviiifPK6__halfS2_fPS0__param_6];
	ld.param.f32 	%f557, [_Z20gemm_block_tiling_v5ILi128ELi128ELi8ELi256ELi16EEviiifPK6__halfS2_fPS0__param_3];
	add.s32 	%r270, %r242, %r27;
	mul.wide.s32 	%rd140, %r270, 2;
	add.s64 	%rd141, %rd3, %rd140;
	ld.global.u16 	%rs345, [%rd141];
	// begin inline asm
	{  cvt.f32.f16 %f445, %rs345;}

	// end inline asm
	mul.f32 	%f447, %f621, %f445;
	fma.rn.f32 	%f446, %f557, %f652, %f447;
	// begin inline asm
	{  cvt.rn.f16.f32 %rs346, %f446;}

	// end inline asm
	st.global.u16 	[%rd141], %rs346;
$L__BB1_103:
	ld.param.u32 	%r406, [_Z20gemm_block_tiling_v5ILi128ELi128ELi8ELi256ELi16EEviiifPK6__halfS2_fPS0__param_1];
	ld.param.u32 	%r318, [_Z20gemm_block_tiling_v5ILi128ELi128ELi8ELi256ELi16EEviiifPK6__halfS2_fPS0__param_0];
	setp.ge.s32 	%p151, %r26, %r318;
	setp.ge.s32 	%p152, %r244, %r406;
	cvt.s64.s32 	%rd142, %r27;
	add.s64 	%rd143, %rd1, %rd142;
	shl.b64 	%rd144, %rd143, 1;
	add.s64 	%rd6, %rd3, %rd144;
	or.pred  	%p153, %p151, %p152;
	@%p153 bra 	$L__BB1_105;
	ld.param.f32 	%f622, [_Z20gemm_block_tiling_v5ILi128ELi128ELi8ELi256ELi16EEviiifPK6__halfS2_fPS0__param_6];
	ld.param.f32 	%f558, [_Z20gemm_block_tiling_v5ILi128ELi128ELi8ELi256ELi16EEviiifPK6__halfS2_fPS0__param_3];
	ld.global.u16 	%rs347, [%rd6+32];
	// begin inline asm
	{  cvt.f32.f16 %f448, %rs347;}

	// end inline asm
	mul.f32 	%f450, %f622, %f448;
	fma.rn.f32 	%f449, %f558, %f651, %f450;
	// begin inline asm
	{  cvt.rn.f16.f32 %rs348, %f449;}

	// end inline asm
	st.global.u16 	[%rd6+32], %rs348;
$L__BB1_105:
	ld.param.u32 	%r407, [_Z20gemm_block_tiling_v5ILi128ELi128ELi8ELi256ELi16EEviiifPK6__halfS2_fPS0__param_1];
	ld.param.u32 	%r319, [_Z20gemm_block_tiling_v5ILi128ELi128ELi8ELi256ELi16EEviiifPK6__halfS2_fPS0__param_0];
	setp.ge.s32 	%p154, %r26, %r319;
	setp.ge.s32 	%p155, %r246, %r407;
	or.pred  	%p156, %p154, %p155;
	@%p156 bra 	$L__BB1_107;
	ld.param.f32 	%f623, [_Z20gemm_block_tiling_v5ILi128ELi128ELi8ELi256ELi16EEviiifPK6__halfS2_fPS0__param_6];
	ld.param.f32 	%f559, [_Z20gemm_block_tiling_v5ILi128ELi128ELi8ELi256ELi16EEviiifPK6__halfS2_fPS0__param_3];
	ld.global.u16 	%rs349, [%rd6+64];
	// begin inline asm
	{  cvt.f32.f16 %f451, %rs349;}

	// end inline asm
	mul.f32 	%f453, %f623, %f451;
	fma.rn.f32 	%f452, %f559, %f650, %f453;
	// begin inline asm
	{  cvt.rn.f16.f32 %rs350, %f452;}

	// end inline asm
	st.global.u16 	[%rd6+64], %rs350;
$L__BB1_107:
	ld.param.u32 	%r408, [_Z20gemm_block_tiling_v5ILi128ELi128ELi8ELi256ELi16EEviiifPK6__halfS2_fPS0__param_1];
	ld.param.u32 	%r320, [_Z20gemm_block_tiling_v5ILi128ELi128ELi8ELi256ELi16EEviiifPK6__halfS2_fPS0__param_0];
	setp.ge.s32 	%p157, %r26, %r320;
	setp.ge.s32 	%p158, %r10, %r408;
	or.pred  	%p159, %p157, %p158;
	@%p159 bra 	$L__BB1_109;
	ld.param.f32 	%f624, [_Z20gemm_block_tiling_v5ILi128ELi128ELi8ELi256ELi16EEviiifPK6__halfS2_fPS0__param_6];
	ld.param.f32 	%f560, [_Z20gemm_block_tiling_v5ILi128ELi128ELi8ELi256ELi16EEviiifPK6__halfS2_fPS0__param_3];
	ld.global.u16 	%rs351, [%rd6+96];
	// begin inline asm
	{  cvt.f32.f16 %f454, %rs351;}

	// end inline asm
	mul.f32 	%f456, %f624, %f454;
	fma.rn.f32 	%f455, %f560, %f649, %f456;
	// begin inline asm
	{  cvt.rn.f16.f32 %rs352, %f455;}

	// end inline asm
	st.global.u16 	[%rd6+96], %rs352;
$L__BB1_109:
	ld.param.u32 	%r409, [_Z20gemm_block_tiling_v5ILi128ELi128ELi8ELi256ELi16EEviiifPK6__halfS2_fPS0__param_1];
	ld.param.u32 	%r321, [_Z20gemm_block_tiling_v5ILi128ELi128ELi8ELi256ELi16EEviiifPK6__halfS2_fPS0__param_0];
	setp.ge.s32 	%p160, %r26, %r321;
	setp.ge.s32 	%p161, %r11, %r409;
	or.pred  	%p162, %p160, %p161;
	@%p162 bra 	$L__BB1_111;
	ld.param.f32 	%f625, [_Z20gemm_block_tiling_v5ILi128ELi128ELi8ELi256ELi16EEviiifPK6__halfS2_fPS0__param_6];
	ld.param.f32 	%f561, [_Z20gemm_block_tiling_v5ILi128ELi128ELi8ELi256ELi16EEviiifPK6__halfS2_fPS0__param_3];
	ld.global.u16 	%rs353, [%rd6+128];
	// begin inline asm
	{  cvt.f32.f16 %f457, %rs353;}

	// end inline asm
	mul.f32 	%f459, %f625, %f457;
	fma.rn.f32 	%f458, %f561, %f648, %f459;
	// begin inline asm
	{  cvt.rn.f16.f32 %rs354, %f458;}

	// end inline asm
	st.global.u16 	[%rd6+128], %rs354;
$L__BB1_111:
	ld.param.u32 	%r410, [_Z20gemm_block_tiling_v5ILi128ELi128ELi8ELi256ELi16EEviiifPK6__halfS2_fPS0__param_1];
	ld.param.u32 	%r322, [_Z20gemm_block_tiling_v5ILi128ELi128ELi8ELi256ELi16EEviiifPK6__halfS2_fPS0__param_0];
	setp.ge.s32 	%p163, %r26, %r322;
	setp.ge.s32 	%p164, %r12, %r410;
	or.pred  	%p165, %p163, %p164;
	@%p165 bra 	$L__BB1_113;
	ld.param.f32 	%f626, [_Z20gemm_block_tiling_v5ILi128ELi128ELi8ELi256ELi16EEviiifPK6__halfS2_fPS0__param_6];
	ld.param.f32 	%f562, [_Z20gemm_block_tiling_v5ILi128ELi128ELi8ELi256ELi16EEviiifPK6__halfS2_fPS0__param_3];
	ld.global.u16 	%rs355, [%rd6+160];
	// begin inline asm
	{  cvt.f32.f16 %f460, %rs355;}

	// end inline asm
	mul.f32 	%f462, %f626, %f460;
	fma.rn.f32 	%f461, %f562, %f647, %f462;
	// begin inline asm
	{  cvt.rn.f16.f32 %rs356, %f461;}

	// end inline asm
	st.global.u16 	[%rd6+160], %rs356;
$L__BB1_113:
	ld.param.u32 	%r411, [_Z20gemm_block_tiling_v5ILi128ELi128ELi8ELi256ELi16EEviiifPK6__halfS2_fPS0__param_1];
	ld.param.u32 	%r323, [_Z20gemm_block_tiling_v5ILi128ELi128ELi8ELi256ELi16EEviiifPK6__halfS2_fPS0__param_0];
	setp.ge.s32 	%p166, %r26, %r323;
	setp.ge.s32 	%p167, %r13, %r411;
	or.pred  	%p168, %p166, %p167;
	@%p168 bra 	$L__BB1_115;
	ld.param.f32 	%f627, [_Z20gemm_block_tiling_v5ILi128ELi128ELi8ELi256ELi16EEviiifPK6__halfS2_fPS0__param_6];
	ld.param.f32 	%f563, [_Z20gemm_block_tiling_v5ILi128ELi128ELi8ELi256ELi16EEviiifPK6__halfS2_fPS0__param_3];
	ld.global.u16 	%rs357, [%rd6+192];
	// begin inline asm
	{  cvt.f32.f16 %f463, %rs357;}

	// end inline asm
	mul.f32 	%f465, %f627, %f463;
	fma.rn.f32 	%f464, %f563, %f646, %f465;
	// begin inline asm
	{  cvt.rn.f16.f32 %rs358, %f464;}

	// end inline asm
	st.global.u16 	[%rd6+192], %rs358;
$L__BB1_115:
	ld.param.u32 	%r412, [_Z20gemm_block_tiling_v5ILi128ELi128ELi8ELi256ELi16EEviiifPK6__halfS2_fPS0__param_1];
	ld.param.u32 	%r324, [_Z20gemm_block_tiling_v5ILi128ELi128ELi8ELi256ELi16EEviiifPK6__halfS2_fPS0__param_0];
	setp.ge.s32 	%p169, %r26, %r324;
	setp.ge.s32 	%p170, %r14, %r412;
	or.pred  	%p171, %p169, %p170;
	@%p171 bra 	$L__BB1_117;
	ld.param.f32 	%f628, [_Z20gemm_block_tiling_v5ILi128ELi128ELi8ELi256ELi16EEviiifPK6__halfS2_fPS0__param_6];
	ld.param.f32 	%f564, [_Z20gemm_block_tiling_v5ILi128ELi128ELi8ELi256ELi16EEviiifPK6__halfS2_fPS0__param_3];
	ld.global.u16 	%rs359, [%rd6+224];
	// begin inline asm
	{  cvt.f32.f16 %f466, %rs359;}

	// end inline asm
	mul.f32 	%f468, %f628, %f466;
	fma.rn.f32 	%f467, %f564, %f645, %f468;
	// begin inline asm
	{  cvt.rn.f16.f32 %rs360, %f467;}

	// end inline asm
	st.global.u16 	[%rd6+224], %rs360;
$L__BB1_117:
	ld.param.u32 	%r413, [_Z20gemm_block_tiling_v5ILi128ELi128ELi8ELi256ELi16EEviiifPK6__halfS2_fPS0__param_1];
	ld.param.u32 	%r325, [_Z20gemm_block_tiling_v5ILi128ELi128ELi8ELi256ELi16EEviiifPK6__halfS2_fPS0__param_0];
	setp.ge.s32 	%p172, %r242, %r413;
	add.s32 	%r28, %r2, 96;
	setp.ge.s32 	%p173, %r28, %r325;
	add.s32 	%r29, %r19, %r25;
	or.pred  	%p174, %p173, %p172;
	@%p174 bra 	$L__BB1_119;
	ld.param.f32 	%f629, [_Z20gemm_block_tiling_v5ILi128ELi128ELi8ELi256ELi16EEviiifPK6__halfS2_fPS0__param_6];
	ld.param.f32 	%f565, [_Z20gemm_block_tiling_v5ILi128ELi128ELi8ELi256ELi16EEviiifPK6__halfS2_fPS0__param_3];
	add.s32 	%r271, %r242, %r29;
	mul.wide.s32 	%rd145, %r271, 2;
	add.s64 	%rd146, %rd3, %rd145;
	ld.global.u16 	%rs361, [%rd146];
	// begin inline asm
	{  cvt.f32.f16 %f469, %rs361;}

	// end inline asm
	mul.f32 	%f471, %f629, %f469;
	fma.rn.f32 	%f470, %f565, %f693, %f471;
	// begin inline asm
	{  cvt.rn.f16.f32 %rs362, %f470;}

	// end inline asm
	st.global.u16 	[%rd146], %rs362;
$L__BB1_119:
	ld.param.u32 	%r414, [_Z20gemm_block_tiling_v5ILi128ELi128ELi8ELi256ELi16EEviiifPK6__halfS2_fPS0__param_1];
	ld.param.u32 	%r326, [_Z20gemm_block_tiling_v5ILi128ELi128ELi8ELi256ELi16EEviiifPK6__halfS2_fPS0__param_0];
	setp.ge.s32 	%p175, %r28, %r326;
	setp.ge.s32 	%p176, %r244, %r414;
	cvt.s64.s32 	%rd147, %r29;
	add.s64 	%rd148, %rd1, %rd147;
	shl.b64 	%rd149, %rd148, 1;
	add.s64 	%rd7, %rd3, %rd149;
	or.pred  	%p177, %p175, %p176;
	@%p177 bra 	$L__BB1_121;
	ld.param.f32 	%f630, [_Z20gemm_block_tiling_v5ILi128ELi128ELi8ELi256ELi16EEviiifPK6__halfS2_fPS0__param_6];
	ld.param.f32 	%f566, [_Z20gemm_block_tiling_v5ILi128ELi128ELi8ELi256ELi16EEviiifPK6__halfS2_fPS0__param_3];
	ld.global.u16 	%rs363, [%rd7+32];
	// begin inline asm
	{  cvt.f32.f16 %f472, %rs363;}

	// end inline asm
	mul.f32 	%f474, %f630, %f472;
	fma.rn.f32 	%f473, %f566, %f694, %f474;
	// begin inline asm
	{  cvt.rn.f16.f32 %rs364, %f473;}

	// end inline asm
	st.global.u16 	[%rd7+32], %rs364;
$L__BB1_121:
	ld.param.u32 	%r415, [_Z20gemm_block_tiling_v5ILi128ELi128ELi8ELi256ELi16EEviiifPK6__halfS2_fPS0__param_1];
	ld.param.u32 	%r327, [_Z20gemm_block_tiling_v5ILi128ELi128ELi8ELi256ELi16EEviiifPK6__halfS2_fPS0__param_0];
	setp.ge.s32 	%p178, %r28, %r327;
	setp.ge.s32 	%p179, %r246, %r415;
	or.pred  	%p180, %p178, %p179;
	@%p180 bra 	$L__BB1_123;
	ld.param.f32 	%f631, [_Z20gemm_block_tiling_v5ILi128ELi128ELi8ELi256ELi16EEviiifPK6__halfS2_fPS0__param_6];
	ld.param.f32 	%f567, [_Z20gemm_block_tiling_v5ILi128ELi128ELi8ELi256ELi16EEviiifPK6__halfS2_fPS0__param_3];
	ld.global.u16 	%rs365, [%rd7+64];
	// begin inline asm
	{  cvt.f32.f16 %f475, %rs365;}

	// end inline asm
	mul.f32 	%f477, %f631, %f475;
	fma.rn.f32 	%f476, %f567, %f695, %f477;
	// begin inline asm
	{  cvt.rn.f16.f32 %rs366, %f476;}

	// end inline asm
	st.global.u16 	[%rd7+64], %rs366;
$L__BB1_123:
	ld.param.u32 	%r416, [_Z20gemm_block_tiling_v5ILi128ELi128ELi8ELi256ELi16EEviiifPK6__halfS2_fPS0__param_1];
	ld.param.u32 	%r328, [_Z20gemm_block_tiling_v5ILi128ELi128ELi8ELi256ELi16EEviiifPK6__halfS2_fPS0__param_0];
	setp.ge.s32 	%p181, %r28, %r328;
	setp.ge.s32 	%p182, %r10, %r416;
	or.pred  	%p183, %p181, %p182;
	@%p183 bra 	$L__BB1_125;
	ld.param.f32 	%f632, [_Z20gemm_block_tiling_v5ILi128ELi128ELi8ELi256ELi16EEviiifPK6__halfS2_fPS0__param_6];
	ld.param.f32 	%f568, [_Z20gemm_block_tiling_v5ILi128ELi128ELi8ELi256ELi16EEviiifPK6__halfS2_fPS0__param_3];
	ld.global.u16 	%rs367, [%rd7+96];
	// begin inline asm
	{  cvt.f32.f16 %f478, %rs367;}

	// end inline asm
	mul.f32 	%f480, %f632, %f478;
	fma.rn.f32 	%f479, %f568, %f696, %f480;
	// begin inline asm
	{  cvt.rn.f16.f32 %rs368, %f479;}

	// end inline asm
	st.global.u16 	[%rd7+96], %rs368;
$L__BB1_125:
	ld.param.u32 	%r417, [_Z20gemm_block_tiling_v5ILi128ELi128ELi8ELi256ELi16EEviiifPK6__halfS2_fPS0__param_1];
	ld.param.u32 	%r329, [_Z20gemm_block_tiling_v5ILi128ELi128ELi8ELi256ELi16EEviiifPK6__halfS2_fPS0__param_0];
	setp.ge.s32 	%p184, %r28, %r329;
	setp.ge.s32 	%p185, %r11, %r417;
	or.pred  	%p186, %p184, %p185;
	@%p186 bra 	$L__BB1_127;
	ld.param.f32 	%f633, [_Z20gemm_block_tiling_v5ILi128ELi128ELi8ELi256ELi16EEviiifPK6__halfS2_fPS0__param_6];
	ld.param.f32 	%f569, [_Z20gemm_block_tiling_v5ILi128ELi128ELi8ELi256ELi16EEviiifPK6__halfS2_fPS0__param_3];
	ld.global.u16 	%rs369, [%rd7+128];
	// begin inline asm
	{  cvt.f32.f16 %f481, %rs369;}

	// end inline asm
	mul.f32 	%f483, %f633, %f481;
	fma.rn.f32 	%f482, %f569, %f697, %f483;
	// begin inline asm
	{  cvt.rn.f16.f32 %rs370, %f482;}

	// end inline asm
	st.global.u16 	[%rd7+128], %rs370;
$L__BB1_127:
	ld.param.u32 	%r418, [_Z20gemm_block_tiling_v5ILi128ELi128ELi8ELi256ELi16EEviiifPK6__halfS2_fPS0__param_1];
	ld.param.u32 	%r330, [_Z20gemm_block_tiling_v5ILi128ELi128ELi8ELi256ELi16EEviiifPK6__halfS2_fPS0__param_0];
	setp.ge.s32 	%p187, %r28, %r330;
	setp.ge.s32 	%p188, %r12, %r418;
	or.pred  	%p189, %p187, %p188;
	@%p189 bra 	$L__BB1_129;
	ld.param.f32 	%f634, [_Z20gemm_block_tiling_v5ILi128ELi128ELi8ELi256ELi16EEviiifPK6__halfS2_fPS0__param_6];
	ld.param.f32 	%f570, [_Z20gemm_block_tiling_v5ILi128ELi128ELi8ELi256ELi16EEviiifPK6__halfS2_fPS0__param_3];
	ld.global.u16 	%rs371, [%rd7+160];
	// begin inline asm
	{  cvt.f32.f16 %f484, %rs371;}

	// end inline asm
	mul.f32 	%f486, %f634, %f484;
	fma.rn.f32 	%f485, %f570, %f698, %f486;
	// begin inline asm
	{  cvt.rn.f16.f32 %rs372, %f485;}

	// end inline asm
	st.global.u16 	[%rd7+160], %rs372;
$L__BB1_129:
	ld.param.u32 	%r419, [_Z20gemm_block_tiling_v5ILi128ELi128ELi8ELi256ELi16EEviiifPK6__halfS2_fPS0__param_1];
	ld.param.u32 	%r331, [_Z20gemm_block_tiling_v5ILi128ELi128ELi8ELi256ELi16EEviiifPK6__halfS2_fPS0__param_0];
	setp.ge.s32 	%p190, %r28, %r331;
	setp.ge.s32 	%p191, %r13, %r419;
	or.pred  	%p192, %p190, %p191;
	@%p192 bra 	$L__BB1_131;
	ld.param.f32 	%f635, [_Z20gemm_block_tiling_v5ILi128ELi128ELi8ELi256ELi16EEviiifPK6__halfS2_fPS0__param_6];
	ld.param.f32 	%f571, [_Z20gemm_block_tiling_v5ILi128ELi128ELi8ELi256ELi16EEviiifPK6__halfS2_fPS0__param_3];
	ld.global.u16 	%rs373, [%rd7+192];
	// begin inline asm
	{  cvt.f32.f16 %f487, %rs373;}

	// end inline asm
	mul.f32 	%f489, %f635, %f487;
	fma.rn.f32 	%f488, %f571, %f699, %f489;
	// begin inline asm
	{  cvt.rn.f16.f32 %rs374, %f488;}

	// end inline asm
	st.global.u16 	[%rd7+192], %rs374;
$L__BB1_131:
	ld.param.u32 	%r420, [_Z20gemm_block_tiling_v5ILi128ELi128ELi8ELi256ELi16EEviiifPK6__halfS2_fPS0__param_1];
	ld.param.u32 	%r332, [_Z20gemm_block_tiling_v5ILi128ELi128ELi8ELi256ELi16EEviiifPK6__halfS2_fPS0__param_0];
	setp.ge.s32 	%p193, %r28, %r332;
	setp.ge.s32 	%p194, %r14, %r420;
	or.pred  	%p195, %p193, %p194;
	@%p195 bra 	$L__BB1_133;
	ld.param.f32 	%f636, [_Z20gemm_block_tiling_v5ILi128ELi128ELi8ELi256ELi16EEviiifPK6__halfS2_fPS0__param_6];
	ld.param.f32 	%f572, [_Z20gemm_block_tiling_v5ILi128ELi128ELi8ELi256ELi16EEviiifPK6__halfS2_fPS0__param_3];
	ld.global.u16 	%rs375, [%rd7+224];
	// begin inline asm
	{  cvt.f32.f16 %f490, %rs375;}

	// end inline asm
	mul.f32 	%f492, %f636, %f490;
	fma.rn.f32 	%f491, %f572, %f700, %f492;
	// begin inline asm
	{  cvt.rn.f16.f32 %rs376, %f491;}

	// end inline asm
	st.global.u16 	[%rd7+224], %rs376;
$L__BB1_133:
	ld.param.u32 	%r421, [_Z20gemm_block_tiling_v5ILi128ELi128ELi8ELi256ELi16EEviiifPK6__halfS2_fPS0__param_1];
	ld.param.u32 	%r333, [_Z20gemm_block_tiling_v5ILi128ELi128ELi8ELi256ELi16EEviiifPK6__halfS2_fPS0__param_0];
	setp.ge.s32 	%p196, %r242, %r421;
	add.s32 	%r30, %r2, 112;
	setp.ge.s32 	%p197, %r30, %r333;
	add.s32 	%r31, %r29, %r15;
	or.pred  	%p198, %p197, %p196;
	@%p198 bra 	$L__BB1_135;
	ld.param.f32 	%f637, [_Z20gemm_block_tiling_v5ILi128ELi128ELi8ELi256ELi16EEviiifPK6__halfS2_fPS0__param_6];
	ld.param.f32 	%f573, [_Z20gemm_block_tiling_v5ILi128ELi128ELi8ELi256ELi16EEviiifPK6__halfS2_fPS0__param_3];
	add.s32 	%r272, %r242, %r31;
	mul.wide.s32 	%rd150, %r272, 2;
	add.s64 	%rd151, %rd3, %rd150;
	ld.global.u16 	%rs377, [%rd151];
	// begin inline asm
	{  cvt.f32.f16 %f493, %rs377;}

	// end inline asm
	mul.f32 	%f495, %f637, %f493;
	fma.rn.f32 	%f494, %f573, %f701, %f495;
	// begin inline asm
	{  cvt.rn.f16.f32 %rs378, %f494;}

	// end inline asm
	st.global.u16 	[%rd151], %rs378;
$L__BB1_135:
	ld.param.u32 	%r422, [_Z20gemm_block_tiling_v5ILi128ELi128ELi8ELi256ELi16EEviiifPK6__halfS2_fPS0__param_1];
	ld.param.u32 	%r334, [_Z20gemm_block_tiling_v5ILi128ELi128ELi8ELi256ELi16EEviiifPK6__halfS2_fPS0__param_0];
	setp.ge.s32 	%p199, %r30, %r334;
	setp.ge.s32 	%p200, %r244, %r422;
	cvt.s64.s32 	%rd152, %r31;
	add.s64 	%rd153, %rd1, %rd152;
	shl.b64 	%rd154, %rd153, 1;
	add.s64 	%rd8, %rd3, %rd154;
	or.pred  	%p201, %p199, %p200;
	@%p201 bra 	$L__BB1_137;
	ld.param.f32 	%f638, [_Z20gemm_block_tiling_v5ILi128ELi128ELi8ELi256ELi16EEviiifPK6__halfS2_fPS0__param_6];
	ld.param.f32 	%f574, [_Z20gemm_block_tiling_v5ILi128ELi128ELi8ELi256ELi16EEviiifPK6__halfS2_fPS0__param_3];
	ld.global.u16 	%rs379, [%rd8+32];
	// begin inline asm
	{  cvt.f32.f16 %f496, %rs379;}

	// end inline asm
	mul.f32 	%f498, %f638, %f496;
	fma.rn.f32 	%f497, %f574, %f702, %f498;
	// begin inline asm
	{  cvt.rn.f16.f32 %rs380, %f497;}

	// end inline asm
	st.global.u16 	[%rd8+32], %rs380;
$L__BB1_137:
	ld.param.u32 	%r423, [_Z20gemm_block_tiling_v5ILi128ELi128ELi8ELi256ELi16EEviiifPK6__halfS2_fPS0__param_1];
	ld.param.u32 	%r335, [_Z20gemm_block_tiling_v5ILi128ELi128ELi8ELi256ELi16EEviiifPK6__halfS2_fPS0__param_0];
	setp.ge.s32 	%p202, %r30, %r335;
	setp.ge.s32 	%p203, %r246, %r423;
	or.pred  	%p204, %p202, %p203;
	@%p204 bra 	$L__BB1_139;
	ld.param.f32 	%f639, [_Z20gemm_block_tiling_v5ILi128ELi128ELi8ELi256ELi16EEviiifPK6__halfS2_fPS0__param_6];
	ld.param.f32 	%f575, [_Z20gemm_block_tiling_v5ILi128ELi128ELi8ELi256ELi16EEviiifPK6__halfS2_fPS0__param_3];
	ld.global.u16 	%rs381, [%rd8+64];
	// begin inline asm
	{  cvt.f32.f16 %f499, %rs381;}

	// end inline asm
	mul.f32 	%f501, %f639, %f499;
	fma.rn.f32 	%f500, %f575, %f703, %f501;
	// begin inline asm
	{  cvt.rn.f16.f32 %rs382, %f500;}

	// end inline asm
	st.global.u16 	[%rd8+64], %rs382;
$L__BB1_139:
	ld.param.u32 	%r424, [_Z20gemm_block_tiling_v5ILi128ELi128ELi8ELi256ELi16EEviiifPK6__halfS2_fPS0__param_1];
	ld.param.u32 	%r336, [_Z20gemm_block_tiling_v5ILi128ELi128ELi8ELi256ELi16EEviiifPK6__halfS2_fPS0__param_0];
	setp.ge.s32 	%p205, %r30, %r336;
	setp.ge.s32 	%p206, %r10, %r424;
	or.pred  	%p207, %p205, %p206;
	@%p207 bra 	$L__BB1_141;
	ld.param.f32 	%f640, [_Z20gemm_block_tiling_v5ILi128ELi128ELi8ELi256ELi16EEviiifPK6__halfS2_fPS0__param_6];
	ld.param.f32 	%f576, [_Z20gemm_block_tiling_v5ILi128ELi128ELi8ELi256ELi16EEviiifPK6__halfS2_fPS0__param_3];
	ld.global.u16 	%rs383, [%rd8+96];
	// begin inline asm
	{  cvt.f32.f16 %f502, %rs383;}

	// end inline asm
	mul.f32 	%f504, %f640, %f502;
	fma.rn.f32 	%f503, %f576, %f704, %f504;
	// begin inline asm
	{  cvt.rn.f16.f32 %rs384, %f503;}

	// end inline asm
	st.global.u16 	[%rd8+96], %rs384;
$L__BB1_141:
	ld.param.u32 	%r425, [_Z20gemm_block_tiling_v5ILi128ELi128ELi8ELi256ELi16EEviiifPK6__halfS2_fPS0__param_1];
	ld.param.u32 	%r337, [_Z20gemm_block_tiling_v5ILi128ELi128ELi8ELi256ELi16EEviiifPK6__halfS2_fPS0__param_0];
	setp.ge.s32 	%p208, %r30, %r337;
	setp.ge.s32 	%p209, %r11, %r425;
	or.pred  	%p210, %p208, %p209;
	@%p210 bra 	$L__BB1_143;
	ld.param.f32 	%f641, [_Z20gemm_block_tiling_v5ILi128ELi128ELi8ELi256ELi16EEviiifPK6__halfS2_fPS0__param_6];
	ld.param.f32 	%f577, [_Z20gemm_block_tiling_v5ILi128ELi128ELi8ELi256ELi16EEviiifPK6__halfS2_fPS0__param_3];
	ld.global.u16 	%rs385, [%rd8+128];
	// begin inline asm
	{  cvt.f32.f16 %f505, %rs385;}

	// end inline asm
	mul.f32 	%f507, %f641, %f505;
	fma.rn.f32 	%f506, %f577, %f705, %f507;
	// begin inline asm
	{  cvt.rn.f16.f32 %rs386, %f506;}

	// end inline asm
	st.global.u16 	[%rd8+128], %rs386;
$L__BB1_143:
	ld.param.u32 	%r426, [_Z20gemm_block_tiling_v5ILi128ELi128ELi8ELi256ELi16EEviiifPK6__halfS2_fPS0__param_1];
	ld.param.u32 	%r338, [_Z20gemm_block_tiling_v5ILi128ELi128ELi8ELi256ELi16EEviiifPK6__halfS2_fPS0__param_0];
	setp.ge.s32 	%p211, %r30, %r338;
	setp.ge.s32 	%p212, %r12, %r426;
	or.pred  	%p213, %p211, %p212;
	@%p213 bra 	$L__BB1_145;
	ld.param.f32 	%f642, [_Z20gemm_block_tiling_v5ILi128ELi128ELi8ELi256ELi16EEviiifPK6__halfS2_fPS0__param_6];
	ld.param.f32 	%f578, [_Z20gemm_block_tiling_v5ILi128ELi128ELi8ELi256ELi16EEviiifPK6__halfS2_fPS0__param_3];
	ld.global.u16 	%rs387, [%rd8+160];
	// begin inline asm
	{  cvt.f32.f16 %f508, %rs387;}

	// end inline asm
	mul.f32 	%f510, %f642, %f508;
	fma.rn.f32 	%f509, %f578, %f706, %f510;
	// begin inline asm
	{  cvt.rn.f16.f32 %rs388, %f509;}

	// end inline asm
	st.global.u16 	[%rd8+160], %rs388;
$L__BB1_145:
	ld.param.u32 	%r427, [_Z20gemm_block_tiling_v5ILi128ELi128ELi8ELi256ELi16EEviiifPK6__halfS2_fPS0__param_1];
	ld.param.u32 	%r339, [_Z20gemm_block_tiling_v5ILi128ELi128ELi8ELi256ELi16EEviiifPK6__halfS2_fPS0__param_0];
	setp.ge.s32 	%p214, %r30, %r339;
	setp.ge.s32 	%p215, %r13, %r427;
	or.pred  	%p216, %p214, %p215;
	@%p216 bra 	$L__BB1_147;
	ld.param.f32 	%f643, [_Z20gemm_block_tiling_v5ILi128ELi128ELi8ELi256ELi16EEviiifPK6__halfS2_fPS0__param_6];
	ld.param.f32 	%f579, [_Z20gemm_block_tiling_v5ILi128ELi128ELi8ELi256ELi16EEviiifPK6__halfS2_fPS0__param_3];
	ld.global.u16 	%rs389, [%rd8+192];
	// begin inline asm
	{  cvt.f32.f16 %f511, %rs389;}

	// end inline asm
	mul.f32 	%f513, %f643, %f511;
	fma.rn.f32 	%f512, %f579, %f707, %f513;
	// begin inline asm
	{  cvt.rn.f16.f32 %rs390, %f512;}

	// end inline asm
	st.global.u16 	[%rd8+192], %rs390;
$L__BB1_147:
	ld.param.u32 	%r428, [_Z20gemm_block_tiling_v5ILi128ELi128ELi8ELi256ELi16EEviiifPK6__halfS2_fPS0__param_1];
	ld.param.u32 	%r340, [_Z20gemm_block_tiling_v5ILi128ELi128ELi8ELi256ELi16EEviiifPK6__halfS2_fPS0__param_0];
	setp.ge.s32 	%p217, %r30, %r340;
	setp.ge.s32 	%p218, %r14, %r428;
	or.pred  	%p219, %p217, %p218;
	@%p219 bra 	$L__BB1_149;
	ld.param.f32 	%f644, [_Z20gemm_block_tiling_v5ILi128ELi128ELi8ELi256ELi16EEviiifPK6__halfS2_fPS0__param_6];
	ld.param.f32 	%f580, [_Z20gemm_block_tiling_v5ILi128ELi128ELi8ELi256ELi16EEviiifPK6__halfS2_fPS0__param_3];
	ld.global.u16 	%rs391, [%rd8+224];
	// begin inline asm
	{  cvt.f32.f16 %f514, %rs391;}

	// end inline asm
	mul.f32 	%f516, %f644, %f514;
	fma.rn.f32 	%f515, %f580, %f708, %f516;
	// begin inline asm
	{  cvt.rn.f16.f32 %rs392, %f515;}

	// end inline asm
	st.global.u16 	[%rd8+224], %rs392;
$L__BB1_149:
	ret;

}


// ===== COMPILED SASS (sm_100) =====

	.target	sm_100

	.elftype	@"ET_EXEC"


//--------------------- .note.nv.tkinfo           --------------------------
	.section	.note.nv.tkinfo,"",@"SHT_NOTE"
	.sectionflags	@"SHF_NOTE_NV_TKINFO"
	.tkinfo
        /*0018*/ 	.word	0x00000002
        /*0030*/ 	.string	""
        /*0030*/ 	.string	"ptxas"
        /*0030*/ 	.string	"Cuda compilation tools, release 13.0, V13.0.88"
        /*0030*/ 	.string	"Build cuda_13.0.r13.0/compiler.36424714_0"
        /*0030*/ 	.string	"-arch sm_100 -m 64 "



//--------------------- .note.nv.cuinfo           --------------------------
	.section	.note.nv.cuinfo,"",@"SHT_NOTE"
	.sectionflags	@"SHF_NOTE_NV_CUINFO"
        /*0018*/ 	.short	0x0002
        /*001a*/ 	.short	0x0064
        /*001c*/ 	.short	0x0082
	.zero		2


//--------------------- .nv.info                  --------------------------
	.section	.nv.info,"",@"SHT_CUDA_INFO"
	.align	4


	//----- nvinfo : EIATTR_REGCOUNT
	.align		4
        /*0000*/ 	.byte	0x04, 0x2f
        /*0002*/ 	.short	(.L_1 - .L_0)
	.align		4
.L_0:
        /*0004*/ 	.word	index@(_Z10gemm_naiveiiifPK6__halfS1_fPS_)
        /*0008*/ 	.word	0x00000020


	//----- nvinfo : EIATTR_FRAME_SIZE
	.align		4
.L_1:
        /*000c*/ 	.byte	0x04, 0x11
        /*000e*/ 	.short	(.L_3 - .L_2)
	.align		4
.L_2:
        /*0010*/ 	.word	index@(_Z10gemm_naiveiiifPK6__halfS1_fPS_)
        /*0014*/ 	.word	0x00000000


	//----- nvinfo : EIATTR_REGCOUNT
	.align		4
.L_3:
        /*0018*/ 	.byte	0x04, 0x2f
        /*001a*/ 	.short	(.L_5 - .L_4)
	.align		4
.L_4:
        /*001c*/ 	.word	index@(_Z20gemm_block_tiling_v5ILi128ELi128ELi8ELi256ELi16EEviiifPK6__halfS2_fPS0_)
        /*0020*/ 	.word	0x00000060


	//----- nvinfo : EIATTR_FRAME_SIZE
	.align		4
.L_5:
        /*0024*/ 	.byte	0x04, 0x11
        /*0026*/ 	.short	(.L_7 - .L_6)
	.align		4
.L_6:
        /*0028*/ 	.word	index@(_Z20gemm_block_tiling_v5ILi128ELi128ELi8ELi256ELi16EEviiifPK6__halfS2_fPS0_)
        /*002c*/ 	.word	0x00000000


	//----- nvinfo : EIATTR_MIN_STACK_SIZE
	.align		4
.L_7:
        /*0030*/ 	.byte	0x04, 0x12
        /*0032*/ 	.short	(.L_9 - .L_8)
	.align		4
.L_8:
        /*0034*/ 	.word	index@(_Z20gemm_block_tiling_v5ILi128ELi128ELi8ELi256ELi16EEviiifPK6__halfS2_fPS0_)
        /*0038*/ 	.word	0x00000000


	//----- nvinfo : EIATTR_MIN_STACK_SIZE
	.align		4
.L_9:
        /*003c*/ 	.byte	0x04, 0x12
        /*003e*/ 	.short	(.L_11 - .L_10)
	.align		4
.L_10:
        /*0040*/ 	.word	index@(_Z10gemm_naiveiiifPK6__halfS1_fPS_)
        /*0044*/ 	.word	0x00000000
.L_11:


//--------------------- .nv.compat                --------------------------
	.section	.nv.compat,"",@"SHT_CUDA_COMPAT_INFO"
	.align	4
        /*0000*/ 	.byte	0x02, 0x09, 0x00, 0x00, 0x02, 0x02, 0x01, 0x00, 0x02, 0x05, 0x05, 0x00, 0x03, 0x07, 0x01, 0x01
        /*0010*/ 	.byte	0x02, 0x03, 0x00, 0x00, 0x02, 0x06, 0x01, 0x00, 0x04, 0x0b, 0x08, 0x00, 0x09, 0x00, 0x00, 0x00
        /*0020*/ 	.byte	0x00, 0x00, 0x00, 0x00


//--------------------- .nv.info._Z20gemm_block_tiling_v5ILi128ELi128ELi8ELi256ELi16EEviiifPK6__halfS2_fPS0_ --------------------------
	.section	.nv.info._Z20gemm_block_tiling_v5ILi128ELi128ELi8ELi256ELi16EEviiifPK6__halfS2_fPS0_,"",@"SHT_CUDA_INFO"
	.sectionflags	@""
	.align	4


	//----- nvinfo : EIATTR_CUDA_API_VERSION
	.align		4
        /*0000*/ 	.byte	0x04, 0x37
        /*0002*/ 	.short	(.L_13 - .L_12)
.L_12:
        /*0004*/ 	.word	0x00000082


	//----- nvinfo : EIATTR_KPARAM_INFO
	.align		4
.L_13:
        /*0008*/ 	.byte	0x04, 0x17
        /*000a*/ 	.short	(.L_15 - .L_14)
.L_14:
        /*000c*/ 	.word	0x00000000
        /*0010*/ 	.short	0x0007
        /*0012*/ 	.short	0x0028
        /*0014*/ 	.byte	0x00, 0xf5, 0x21, 0x00


	//----- nvinfo : EIATTR_KPARAM_INFO
	.align		4
.L_15:
        /*0018*/ 	.byte	0x04, 0x17
        /*001a*/ 	.short	(.L_17 - .L_16)
.L_16:
        /*001c*/ 	.word	0x00000000
        /*0020*/ 	.short	0x0006
        /*0022*/ 	.short	0x0020
        /*0024*/ 	.byte	0x00, 0xf0, 0x11, 0x00


	//----- nvinfo : EIATTR_KPARAM_INFO
	.align		4
.L_17:
        /*0028*/ 	.byte	0x04, 0x17
        /*002a*/ 	.short	(.L_19 - .L_18)
.L_18:
        /*002c*/ 	.word	0x00000000
        /*0030*/ 	.short	0x0005
        /*0032*/ 	.short	0x0018
        /*0034*/ 	.byte	0x00, 0xf5, 0x21, 0x00


	//----- nvinfo : EIATTR_KPARAM_INFO
	.align		4
.L_19:
        /*0038*/ 	.byte	0x04, 0x17
        /*003a*/ 	.short	(.L_21 - .L_20)
.L_20:
        /*003c*/ 	.word	0x00000000
        /*0040*/ 	.short	0x0004
        /*0042*/ 	.short	0x0010
        /*0044*/ 	.byte	0x00, 0xf5, 0x21, 0x00


	//----- nvinfo : EIATTR_KPARAM_INFO
	.align		4
.L_21:
        /*0048*/ 	.byte	0x04, 0x17
        /*004a*/ 	.short	(.L_23 - .L_22)
.L_22:
        /*004c*/ 	.word	0x00000000
        /*0050*/ 	.short	0x0003
        /*0052*/ 	.short	0x000c
        /*0054*/ 	.byte	0x00, 0xf0, 0x11, 0x00


	//----- nvinfo : EIATTR_KPARAM_INFO
	.align		4
.L_23:
        /*0058*/ 	.byte	0x04, 0x17
        /*005a*/ 	.short	(.L_25 - .L_24)
.L_24:
        /*005c*/ 	.word	0x00000000
        /*0060*/ 	.short	0x0002
        /*0062*/ 	.short	0x0008
        /*0064*/ 	.byte	0x00, 0xf0, 0x11, 0x00


	//----- nvinfo : EIATTR_KPARAM_INFO
	.align		4
.L_25:
        /*0068*/ 	.byte	0x04, 0x17
        /*006a*/ 	.short	(.L_27 - .L_26)
.L_26:
        /*006c*/ 	.word	0x00000000
        /*0070*/ 	.short	0x0001
        /*0072*/ 	.short	0x0004
        /*0074*/ 	.byte	0x00, 0xf0, 0x11, 0x00


	//----- nvinfo : EIATTR_KPARAM_INFO
	.align		4
.L_27:
        /*0078*/ 	.byte	0x04, 0x17
        /*007a*/ 	.short	(.L_29 - .L_28)
.L_28:
        /*007c*/ 	.word	0x00000000
        /*0080*/ 	.short	0x0000
        /*0082*/ 	.short	0x0000
        /*0084*/ 	.byte	0x00, 0xf0, 0x11, 0x00


	//----- nvinfo : EIATTR_SPARSE_MMA_MASK
	.align		4
.L_29:
        /*0088*/ 	.byte	0x03, 0x50
        /*008a*/ 	.short	0x0000


	//----- nvinfo : EIATTR_MAXREG_COUNT
	.align		4
        /*008c*/ 	.byte	0x03, 0x1b
        /*008e*/ 	.short	0x00ff


	//----- nvinfo : EIATTR_NUM_BARRIERS
	.align		4
        /*0090*/ 	.byte	0x02, 0x4c
        /*0092*/ 	.byte	0x01
	.zero		1


	//----- nvinfo : EIATTR_MERCURY_ISA_VERSION
	.align		4
        /*0094*/ 	.byte	0x03, 0x5f
        /*0096*/ 	.short	0x0101


	//----- nvinfo : EIATTR_VRC_CTA_INIT_COUNT
	.align		4
        /*0098*/ 	.byte	0x02, 0x4a
	.zero		1
	.zero		1


	//----- nvinfo : EIATTR_EXIT_INSTR_OFFSETS
	.align		4
        /*009c*/ 	.byte	0x04, 0x1c
        /*009e*/ 	.short	(.L_31 - .L_30)


	//   ....[0]....
.L_30:
        /*00a0*/ 	.word	0x00004b40


	//   ....[1]....
        /*00a4*/ 	.word	0x00004bd0


	//----- nvinfo : EIATTR_CRS_STACK_SIZE
	.align		4
.L_31:
        /*00a8*/ 	.byte	0x04, 0x1e
        /*00aa*/ 	.short	(.L_33 - .L_32)
.L_32:
        /*00ac*/ 	.word	0x00000000


	//----- nvinfo : EIATTR_CBANK_PARAM_SIZE
	.align		4
.L_33:
        /*00b0*/ 	.byte	0x03, 0x19
        /*00b2*/ 	.short	0x0030


	//----- nvinfo : EIATTR_PARAM_CBANK
	.align		4
        /*00b4*/ 	.byte	0x04, 0x0a
        /*00b6*/ 	.short	(.L_35 - .L_34)
	.align		4
.L_34:
        /*00b8*/ 	.word	index@(.nv.constant0._Z20gemm_block_tiling_v5ILi128ELi128ELi8ELi256ELi16EEviiifPK6__halfS2_fPS0_)
        /*00bc*/ 	.short	0x0380
        /*00be*/ 	.short	0x0030


	//----- nvinfo : EIATTR_SW_WAR
	.align		4
.L_35:
        /*00c0*/ 	.byte	0x04, 0x36
        /*00c2*/ 	.short	(.L_37 - .L_36)
.L_36:
        /*00c4*/ 	.word	0x00000008
.L_37:


//--------------------- .nv.info._Z10gemm_naiveiiifPK6__halfS1_fPS_ --------------------------
	.section	.nv.info._Z10gemm_naiveiiifPK6__halfS1_fPS_,"",@"SHT_CUDA_INFO"
	.sectionflags	@""
	.align	4


	//----- nvinfo : EIATTR_CUDA_API_VERSION
	.align		4
        /*0000*/ 	.byte	0x04, 0x37
        /*0002*/ 	.short	(.L_39 - .L_38)
.L_38:
        /*0004*/ 	.word	0x00000082


	//----- nvinfo : EIATTR_KPARAM_INFO
	.align		4
.L_39:
        /*0008*/ 	.byte	0x04, 0x17
        /*000a*/ 	.short	(.L_41 - .L_40)
.L_40:
        /*000c*/ 	.word	0x00000000
        /*0010*/ 	.short	0x0007
        /*0012*/ 	.short	0x0028
        /*0014*/ 	.byte	0x00, 0xf5, 0x21, 0x00


	//----- nvinfo : EIATTR_KPARAM_INFO
	.align		4
.L_41:
        /*0018*/ 	.byte	0x04, 0x17
        /*001a*/ 	.short	(.L_43 - .L_42)
.L_42:
        /*001c*/ 	.word	0x00000000
        /*0020*/ 	.short	0x0006
        /*0022*/ 	.short	0x0020
        /*0024*/ 	.byte	0x00, 0xf0, 0x11, 0x00


	//----- nvinfo : EIATTR_KPARAM_INFO
	.align		4
.L_43:
        /*0028*/ 	.byte	0x04, 0x17
        /*002a*/ 	.short	(.L_45 - .L_44)
.L_44:
        /*002c*/ 	.word	0x00000000
        /*0030*/ 	.short	0x0005
        /*0032*/ 	.short	0x0018
        /*0034*/ 	.byte	0x00, 0xf5, 0x21, 0x00


	//----- nvinfo : EIATTR_KPARAM_INFO
	.align		4
.L_45:
        /*0038*/ 	.byte	0x04, 0x17
        /*003a*/ 	.short	(.L_47 - .L_46)
.L_46:
        /*003c*/ 	.word	0x00000000
        /*0040*/ 	.short	0x0004
        /*0042*/ 	.short	0x0010
        /*0044*/ 	.byte	0x00, 0xf5, 0x21, 0x00


	//----- nvinfo : EIATTR_KPARAM_INFO
	.align		4
.L_47:
        /*0048*/ 	.byte	0x04, 0x17
        /*004a*/ 	.short	(.L_49 - .L_48)
.L_48:
        /*004c*/ 	.word	0x00000000
        /*0050*/ 	.short	0x0003
        /*0052*/ 	.short	0x000c
        /*0054*/ 	.byte	0x00, 0xf0, 0x11, 0x00


	//----- nvinfo : EIATTR_KPARAM_INFO
	.align		4
.L_49:
        /*0058*/ 	.byte	0x04, 0x17
        /*005a*/ 	.short	(.L_51 - .L_50)
.L_50:
        /*005c*/ 	.word	0x00000000
        /*0060*/ 	.short	0x0002
        /*0062*/ 	.short	0x0008
        /*0064*/ 	.byte	0x00, 0xf0, 0x11, 0x00


	//----- nvinfo : EIATTR_KPARAM_INFO
	.align		4
.L_51:
        /*0068*/ 	.byte	0x04, 0x17
        /*006a*/ 	.short	(.L_53 - .L_52)
.L_52:
        /*006c*/ 	.word	0x00000000
        /*0070*/ 	.short	0x0001
        /*0072*/ 	.short	0x0004
        /*0074*/ 	.byte	0x00, 0xf0, 0x11, 0x00


	//----- nvinfo : EIATTR_KPARAM_INFO
	.align		4
.L_53:
        /*0078*/ 	.byte	0x04, 0x17
        /*007a*/ 	.short	(.L_55 - .L_54)
.L_54:
        /*007c*/ 	.word	0x00000000
        /*0080*/ 	.short	0x0000
        /*0082*/ 	.short	0x0000
        /*0084*/ 	.byte	0x00, 0xf0, 0x11, 0x00


	//----- nvinfo : EIATTR_SPARSE_MMA_MASK
	.align		4
.L_55:
        /*0088*/ 	.byte	0x03, 0x50
        /*008a*/ 	.short	0x0000


	//----- nvinfo : EIATTR_MAXREG_COUNT
	.align		4
        /*008c*/ 	.byte	0x03, 0x1b
        /*008e*/ 	.short	0x00ff


	//----- nvinfo : EIATTR_MERCURY_ISA_VERSION
	.align		4
        /*0090*/ 	.byte	0x03, 0x5f
        /*0092*/ 	.short	0x0101


	//----- nvinfo : EIATTR_VRC_CTA_INIT_COUNT
	.align		4
        /*0094*/ 	.byte	0x02, 0x4a
	.zero		1
	.zero		1


	//----- nvinfo : EIATTR_EXIT_INSTR_OFFSETS
	.align		4
        /*0098*/ 	.byte	0x04, 0x1c
        /*009a*/ 	.short	(.L_57 - .L_56)


	//   ....[0]....
.L_56:
        /*009c*/ 	.word	0x000000d0


	//   ....[1]....
        /*00a0*/ 	.word	0x00000cd0


	//----- nvinfo : EIATTR_CBANK_PARAM_SIZE
	.align		4
.L_57:
        /*00a4*/ 	.byte	0x03, 0x19
        /*00a6*/ 	.short	0x0030


	//----- nvinfo : EIATTR_PARAM_CBANK
	.align		4
        /*00a8*/ 	.byte	0x04, 0x0a
        /*00aa*/ 	.short	(.L_59 - .L_58)
	.align		4
.L_58:
        /*00ac*/ 	.word	index@(.nv.constant0._Z10gemm_naiveiiifPK6__halfS1_fPS_)
        /*00b0*/ 	.short	0x0380
        /*00b2*/ 	.short	0x0030


	//----- nvinfo : EIATTR_SW_WAR
	.align		4
.L_59:
        /*00b4*/ 	.byte	0x04, 0x36
        /*00b6*/ 	.short	(.L_61 - .L_60)
.L_60:
        /*00b8*/ 	.word	0x00000008
.L_61:


//--------------------- .nv.callgraph             --------------------------
	.section	.nv.callgraph,"",@"SHT_CUDA_CALLGRAPH"
	.align	4
	.sectionentsize	8
	.align		4
        /*0000*/ 	.word	0x00000000
	.align		4
        /*0004*/ 	.word	0xffffffff
	.align		4
        /*0008*/ 	.word	0x00000000
	.align		4
        /*000c*/ 	.word	0xfffffffe
	.align		4
        /*0010*/ 	.word	0x00000000
	.align		4
        /*0014*/ 	.word	0xfffffffd
	.align		4
        /*0018*/ 	.word	0x00000000
	.align		4
        /*001c*/ 	.word	0xfffffffc


//--------------------- .text._Z20gemm_block_tiling_v5ILi128ELi128ELi8ELi256ELi16EEviiifPK6__halfS2_fPS0_ --------------------------
	.section	.text._Z20gemm_block_tiling_v5ILi128ELi128ELi8ELi256ELi16EEviiifPK6__halfS2_fPS0_,"ax",@progbits
	.align	128
        .global         _Z20gemm_block_tiling_v5ILi128ELi128ELi8ELi256ELi16EEviiifPK6__halfS2_fPS0_
        .type           _Z20gemm_block_tiling_v5ILi128ELi128ELi8ELi256ELi16EEviiifPK6__halfS2_fPS0_,@function
        .size           _Z20gemm_block_tiling_v5ILi128ELi128ELi8ELi256ELi16EEviiifPK6__halfS2_fPS0_,(.L_x_11 - _Z20gemm_block_tiling_v5ILi128ELi128ELi8ELi256ELi16EEviiifPK6__halfS2_fPS0_)
        .other          _Z20gemm_block_tiling_v5ILi128ELi128ELi8ELi256ELi16EEviiifPK6__halfS2_fPS0_,@"STO_CUDA_ENTRY STV_DEFAULT"
_Z20gemm_block_tiling_v5ILi128ELi128ELi8ELi256ELi16EEviiifPK6__halfS2_fPS0_:
.text._Z20gemm_block_tiling_v5ILi128ELi128ELi8ELi256ELi16EEviiifPK6__halfS2_fPS0_:
[----:B------:R-:W-:Y:S01]  /*0000*/  LDC R1, c[0x0][0x37c] ;  /* 0x0000df00ff017b82 */ /* 0x000fe20000000800 */
[----:B------:R-:W0:Y:S01]  /*0010*/  LDCU UR4, c[0x0][0x388] ;  /* 0x00007100ff0477ac */ /* 0x000e220008000800 */
[----:B------:R-:W-:Y:S01]  /*0020*/  HFMA2 R66, -RZ, RZ, 0, 0 ;  /* 0x00000000ff427431 */ /* 0x000fe200000001ff */
[----:B------:R-:W-:Y:S01]  /*0030*/  CS2R R20, SRZ ;  /* 0x0000000000147805 */ /* 0x000fe2000001ff00 */
[----:B------:R-:W-:Y:S01]  /*0040*/  HFMA2 R74, -RZ, RZ, 0, 0 ;  /* 0x00000000ff4a7431 */ /* 0x000fe200000001ff */
[----:B------:R-:W-:Y:S01]  /*0050*/  CS2R R22, SRZ ;  /* 0x0000000000167805 */ /* 0x000fe2000001ff00 */
[----:B------:R-:W-:Y:S01]  /*0060*/  HFMA2 R13, -RZ, RZ, 0, 0 ;  /* 0x00000000ff0d7431 */ /* 0x000fe200000001ff */
[----:B------:R-:W-:Y:S02]  /*0070*/  CS2R R24, SRZ ;  /* 0x0000000000187805 */ /* 0x000fe4000001ff00 */
[----:B------:R-:W-:Y:S02]  /*0080*/  CS2R R26, SRZ ;  /* 0x00000000001a7805 */ /* 0x000fe4000001ff00 */
[----:B------:R-:W-:-:S02]  /*0090*/  CS2R R28, SRZ ;  /* 0x00000000001c7805 */ /* 0x000fc4000001ff00 */
[----:B------:R-:W-:Y:S02]  /*00a0*/  CS2R R30, SRZ ;  /* 0x00000000001e7805 */ /* 0x000fe4000001ff00 */
[----:B------:R-:W-:Y:S02]  /*00b0*/  CS2R R32, SRZ ;  /* 0x0000000000207805 */ /* 0x000fe4000001ff00 */
[----:B------:R-:W-:Y:S02]  /*00c0*/  CS2R R34, SRZ ;  /* 0x0000000000227805 */ /* 0x000fe4000001ff00 */
[----:B------:R-:W-:Y:S02]  /*00d0*/  CS2R R36, SRZ ;  /* 0x0000000000247805 */ /* 0x000fe4000001ff00 */
[----:B------:R-:W-:Y:S02]  /*00e0*/  CS2R R38, SRZ ;  /* 0x0000000000267805 */ /* 0x000fe4000001ff00 */
[----:B------:R-:W-:-:S02]  /*00f0*/  CS2R R40, SRZ ;  /* 0x0000000000287805 */ /* 0x000fc4000001ff00 */
[----:B------:R-:W-:Y:S02]  /*0100*/  CS2R R54, SRZ ;  /* 0x0000000000367805 */ /* 0x000fe4000001ff00 */
[----:B------:R-:W-:Y:S02]  /*0110*/  CS2R R56, SRZ ;  /* 0x0000000000387805 */ /* 0x000fe4000001ff00 */
[----:B------:R-:W-:Y:S01]  /*0120*/  CS2R R58, SRZ ;  /* 0x00000000003a7805 */ /* 0x000fe2000001ff00 */
[----:B0-----:R-:W-:Y:S01]  /*0130*/  UISETP.GE.AND UP0, UPT, UR4, 0x1, UPT ;  /* 0x000000010400788c */ /* 0x001fe2000bf06270 */
[----:B------:R-:W-:Y:S02]  /*0140*/  CS2R R60, SRZ ;  /* 0x00000000003c7805 */ /* 0x000fe4000001ff00 */
[----:B------:R-:W-:Y:S02]  /*0150*/  CS2R R62, SRZ ;  /* 0x00000000003e7805 */ /* 0x000fe4000001ff00 */
[----:B------:R-:W-:-:S02]  /*0160*/  CS2R R64, SRZ ;  /* 0x0000000000407805 */ /* 0x000fc4000001ff00 */
[----:B------:R-:W-:Y:S01]  /*0170*/  CS2R R68, SRZ ;  /* 0x0000000000447805 */ /* 0x000fe2000001ff00 */
[----:B------:R-:W-:Y:S01]  /*0180*/  IMAD.MOV.U32 R72, RZ, RZ, RZ ;  /* 0x000000ffff487224 */ /* 0x000fe200078e00ff */
[----:B------:R-:W-:Y:S01]  /*0190*/  MOV R71, RZ ;  /* 0x000000ff00477202 */ /* 0x000fe20000000f00 */
[----:B------:R-:W-:Y:S01]  /*01a0*/  IMAD.MOV.U32 R76, RZ, RZ, RZ ;  /* 0x000000ffff4c7224 */ /* 0x000fe200078e00ff */
[----:B------:R-:W-:Y:S01]  /*01b0*/  MOV R80, RZ ;  /* 0x000000ff00507202 */ /* 0x000fe20000000f00 */
[----:B------:R-:W-:Y:S01]  /*01c0*/  IMAD.MOV.U32 R78, RZ, RZ, RZ ;  /* 0x000000ffff4e7224 */ /* 0x000fe200078e00ff */
[----:B------:R-:W-:Y:S01]  /*01d0*/  CS2R R48, SRZ ;  /* 0x0000000000307805 */ /* 0x000fe2000001ff00 */
[----:B------:R-:W-:Y:S01]  /*01e0*/  IMAD.MOV.U32 R50, RZ, RZ, RZ ;  /* 0x000000ffff327224 */ /* 0x000fe200078e00ff */
[----:B------:R-:W-:Y:S02]  /*01f0*/  CS2R R46, SRZ ;  /* 0x00000000002e7805 */ /* 0x000fe4000001ff00 */
[----:B------:R-:W-:-:S02]  /*0200*/  CS2R R18, SRZ ;  /* 0x0000000000127805 */ /* 0x000fc4000001ff00 */
[----:B------:R-:W-:Y:S02]  /*0210*/  CS2R R16, SRZ ;  /* 0x0000000000107805 */ /* 0x000fe4000001ff00 */
[----:B------:R-:W-:Y:S02]  /*0220*/  CS2R R14, SRZ ;  /* 0x00000000000e7805 */ /* 0x000fe4000001ff00 */
[----:B------:R-:W-:Y:S01]  /*0230*/  CS2R R10, SRZ ;  /* 0x00000000000a7805 */ /* 0x000fe2000001ff00 */
[----:B------:R-:W-:Y:S01]  /*0240*/  IMAD.MOV.U32 R0, RZ, RZ, RZ ;  /* 0x000000ffff007224 */ /* 0x000fe200078e00ff */
[----:B------:R-:W-:Y:S02]  /*0250*/  CS2R R2, SRZ ;  /* 0x0000000000027805 */ /* 0x000fe4000001ff00 */
[----:B------:R-:W-:Y:S02]  /*0260*/  CS2R R4, SRZ ;  /* 0x0000000000047805 */ /* 0x000fe4000001ff00 */
[----:B------:R-:W-:Y:S01]  /*0270*/  CS2R R6, SRZ ;  /* 0x0000000000067805 */ /* 0x000fe2000001ff00 */
[----:B------:R-:W0:Y:S01]  /*0280*/  LDCU.64 UR8, c[0x0][0x358] ;  /* 0x00006b00ff0877ac */ /* 0x000e220008000a00 */
[----:B------:R-:W-:Y:S05]  /*0290*/  BRA.U !UP0, `(.L_x_0) ;  /* 0x0000001508307547 */ /* 0x000fea000b800000 */
[----:B------:R-:W1:Y:S01]  /*02a0*/  S2R R9, SR_TID.X ;  /* 0x0000000000097919 */ /* 0x000e620000002100 */
[----:B------:R-:W2:Y:S01]  /*02b0*/  S2UR UR5, SR_CgaCtaId ;  /* 0x00000000000579c3 */ /* 0x000ea20000008800 */
[----:B------:R-:W-:Y:S01]  /*02c0*/  UMOV UR4, 0x400 ;  /* 0x0000040000047882 */ /* 0x000fe20000000000 */
[----:B------:R-:W-:-:S06]  /*02d0*/  MOV R21, RZ ;  /* 0x000000ff00157202 */ /* 0x000fcc0000000f00 */
[----:B------:R-:W3:Y:S01]  /*02e0*/  S2UR UR6, SR_CTAID.Y ;  /* 0x00000000000679c3 */ /* 0x000ee20000002600 */
[----:B--2---:R-:W-:Y:S01]  /*02f0*/  ULEA UR5, UR5, UR4, 0x18 ;  /* 0x0000000405057291 */ /* 0x004fe2000f8ec0ff */
[----:B-1----:R-:W-:Y:S01]  /*0300*/  SHF.L.U32 R8, R9, 0x1, RZ ;  /* 0x0000000109087819 */ /* 0x002fe200000006ff */
[----:B---3--:R-:W-:Y:S01]  /*0310*/  USHF.L.U32 UR4, UR6, 0x7, URZ ;  /* 0x0000000706047899 */ /* 0x008fe200080006ff */
[----:B------:R-:W-:Y:S02]  /*0320*/  SHF.R.U32.HI R53, RZ, 0x3, R9 ;  /* 0x00000003ff357819 */ /* 0x000fe40000011609 */
[----:B------:R-:W-:-:S03]  /*0330*/  LOP3.LUT R8, R8, 0xe, RZ, 0xc0, !PT ;  /* 0x0000000e08087812 */ /* 0x000fc600078ec0ff */
[----:B------:R-:W-:Y:S02]  /*0340*/  VIADD R51, R53, UR4 ;  /* 0x0000000435337c36 */ /* 0x000fe40008000000 */
[----:B------:R-:W-:Y:S01]  /*0350*/  VIADD R52, R8, UR5 ;  /* 0x0000000508347c36 */ /* 0x000fe20008000000 */
[----:B------:R-:W-:-:S04]  /*0360*/  LOP3.LUT R8, R9, 0x7, RZ, 0xc0, !PT ;  /* 0x0000000709087812 */ /* 0x000fc800078ec0ff */
[C---:B------:R-:W-:Y:S02]  /*0370*/  LEA R52, R53.reuse, R52, 0x4 ;  /* 0x0000003435347211 */ /* 0x040fe400078e20ff */
[----:B------:R-:W-:Y:S01]  /*0380*/  LOP3.LUT R53, R53, UR4, RZ, 0xfc, !PT ;  /* 0x0000000435357c12 */ /* 0x000fe2000f8efcff */
[----:B------:R-:W-:-:S06]  /*0390*/  UMOV UR4, URZ ;  /* 0x000000ff00047c82 */ /* 0x000fcc0008000000 */
.L_x_2:
[----:B------:R-:W1:Y:S01]  /*03a0*/  S2R R45, SR_CTAID.Y ;  /* 0x00000000002d7919 */ /* 0x000e620000002600 */
[----:B------:R-:W2:Y:S01]  /*03b0*/  LDCU UR7, c[0x0][0x388] ;  /* 0x00007100ff0777ac */ /* 0x000ea20008000800 */
[----:B------:R-:W-:Y:S01]  /*03c0*/  VIADD R44, R8, UR4 ;  /* 0x00000004082c7c36 */ /* 0x000fe20008000000 */
[----:B------:R-:W3:Y:S01]  /*03d0*/  S2R R12, SR_TID.X ;  /* 0x00000000000c7919 */ /* 0x000ee20000002100 */
[----:B------:R-:W4:Y:S01]  /*03e0*/  LDCU UR5, c[0x0][0x380] ;  /* 0x00007000ff0577ac */ /* 0x000f220008000800 */
[----:B------:R-:W5:Y:S01]  /*03f0*/  S2R R79, SR_CTAID.X ;  /* 0x00000000004f7919 */ /* 0x000f620000002500 */
[----:B------:R-:W5:Y:S01]  /*0400*/  LDCU UR6, c[0x0][0x384] ;  /* 0x00007080ff0677ac */ /* 0x000f620008000800 */
[C---:B--2---:R-:W-:Y:S02]  /*0410*/  ISETP.GE.AND P3, PT, R44.reuse, UR7, PT ;  /* 0x000000072c007c0c */ /* 0x044fe4000bf66270 */
[----:B------:R-:W-:Y:S02]  /*0420*/  ISETP.GE.AND P0, PT, R44, UR7, PT ;  /* 0x000000072c007c0c */ /* 0x000fe4000bf06270 */
[----:B----4-:R-:W-:Y:S01]  /*0430*/  ISETP.LT.AND P3, PT, R51, UR5, !P3 ;  /* 0x0000000533007c0c */ /* 0x010fe2000df61270 */
[----:B-1----:R-:W-:Y:S01]  /*0440*/  IMAD.SHL.U32 R82, R45, 0x80, RZ ;  /* 0x000000802d527824 */ /* 0x002fe200078e00ff */
[----:B---3--:R-:W-:-:S11]  /*0450*/  IADD3 R87, PT, PT, R12, 0x100, RZ ;  /* 0x000001000c577810 */ /* 0x008fd60007ffe0ff */
[----:B------:R-:W1:Y:S01]  /*0460*/  @P3 LDC.64 R42, c[0x0][0x390] ;  /* 0x0000e400ff2a3b82 */ /* 0x000e620000000a00 */
[----:B------:R-:W-:Y:S01]  /*0470*/  @P3 IMAD R67, R53, UR7, R44 ;  /* 0x0000000735433c24 */ /* 0x000fe2000f8e022c */
[----:B------:R-:W-:-:S04]  /*0480*/  LEA.HI R8, R87, R82, RZ, 0x1d ;  /* 0x0000005257087211 */ /* 0x000fc800078fe8ff */
[----:B------:R-:W-:-:S13]  /*0490*/  ISETP.GE.OR P4, PT, R8, UR5, P0 ;  /* 0x0000000508007c0c */ /* 0x000fda0008786670 */
[----:B------:R-:W2:Y:S01]  /*04a0*/  @!P4 LDC.64 R8, c[0x0][0x390] ;  /* 0x0000e400ff08cb82 */ /* 0x000ea20000000a00 */
[----:B------:R-:W-:Y:S01]  /*04b0*/  @!P4 SHF.R.U32.HI R84, RZ, 0x3, R87 ;  /* 0x00000003ff54c819 */ /* 0x000fe20000011657 */
[----:B-1----:R-:W-:-:S03]  /*04c0*/  @P3 IMAD.WIDE.U32 R42, R67, 0x2, R42 ;  /* 0x00000002432a3825 */ /* 0x002fc600078e002a */
[----:B------:R-:W-:-:S03]  /*04d0*/  @!P4 LEA R73, R45, R84, 0x7 ;  /* 0x000000542d49c211 */ /* 0x000fc600078e38ff */
[----:B0-----:R-:W3:Y:S02]  /*04e0*/  @P3 LDG.E.U16 R43, desc[UR8][R42.64] ;  /* 0x000000082a2b3981 */ /* 0x001ee4000c1e1500 */
[----:B------:R-:W-:-:S04]  /*04f0*/  @!P4 IMAD R73, R73, UR7, R44 ;  /* 0x000000074949cc24 */ /* 0x000fc8000f8e022c */
[----:B--2---:R-:W-:-:S05]  /*0500*/  @!P4 IMAD.WIDE.U32 R8, R73, 0x2, R8 ;  /* 0x000000024908c825 */ /* 0x004fca00078e0008 */
[----:B------:R5:W2:Y:S01]  /*0510*/  @!P4 LDG.E.U16 R67, desc[UR8][R8.64] ;  /* 0x000000080843c981 */ /* 0x000aa2000c1e1500 */
[----:B------:R-:W0:Y:S01]  /*0520*/  S2R R75, SR_CgaCtaId ;  /* 0x00000000004b7919 */ /* 0x000e220000008800 */
[----:B------:R-:W-:-:S05]  /*0530*/  VIADD R81, R12, 0x200 ;  /* 0x000002000c517836 */ /* 0x000fca0000000000 */
[----:B------:R-:W-:Y:S01]  /*0540*/  LEA.HI R70, R81, R82, RZ, 0x1d ;  /* 0x0000005251467211 */ /* 0x000fe200078fe8ff */
[----:B------:R-:W-:Y:S01]  /*0550*/  IMAD.SHL.U32 R73, R12, 0x2, RZ ;  /* 0x000000020c497824 */ /* 0x000fe200078e00ff */
[----:B------:R-:W-:Y:S02]  /*0560*/  MOV R86, 0x400 ;  /* 0x0000040000567802 */ /* 0x000fe40000000f00 */
[----:B------:R-:W-:Y:S02]  /*0570*/  ISETP.GE.OR P0, PT, R70, UR5, P0 ;  /* 0x0000000546007c0c */ /* 0x000fe40008706670 */
[----:B-----5:R-:W-:Y:S02]  /*0580*/  SHF.L.U32 R9, R79, 0x7, RZ ;  /* 0x000000074f097819 */ /* 0x020fe400000006ff */
[----:B------:R-:W-:Y:S02]  /*0590*/  @!P4 LOP3.LUT R77, R73, 0xe, RZ, 0xc0, !PT ;  /* 0x0000000e494dc812 */ /* 0x000fe400078ec0ff */
[----:B------:R-:W-:-:S02]  /*05a0*/  LOP3.LUT R9, R9, 0x7f, R12, 0xf8, !PT ;  /* 0x0000007f09097812 */ /* 0x000fc400078ef80c */
[----:B------:R-:W-:Y:S02]  /*05b0*/  IADD3 R83, PT, PT, R12, 0x300, RZ ;  /* 0x000003000c537810 */ /* 0x000fe40007ffe0ff */
[----:B------:R-:W-:-:S03]  /*05c0*/  ISETP.GE.AND P2, PT, R9, UR6, PT ;  /* 0x0000000609007c0c */ /* 0x000fc6000bf46270 */
[----:B------:R-:W1:Y:S01]  /*05d0*/  @!P0 LDC.64 R8, c[0x0][0x390] ;  /* 0x0000e400ff088b82 */ /* 0x000e620000000a00 */
[----:B0-----:R-:W-:-:S05]  /*05e0*/  LEA R70, R75, R86, 0x18 ;  /* 0x000000564b467211 */ /* 0x001fca00078ec0ff */
[----:B------:R-:W-:Y:S01]  /*05f0*/  @!P4 IMAD.IADD R77, R77, 0x1, R70 ;  /* 0x000000014d4dc824 */ /* 0x000fe200078e0246 */
[----:B------:R-:W-:Y:S02]  /*0600*/  ISETP.GE.AND P1, PT, R44, UR7, PT ;  /* 0x000000072c007c0c */ /* 0x000fe4000bf26270 */
[----:B------:R-:W-:Y:S02]  /*0610*/  LEA.HI R82, R83, R82, RZ, 0x1d ;  /* 0x0000005253527211 */ /* 0x000fe400078fe8ff */
[----:B------:R-:W-:Y:S02]  /*0620*/  @!P4 LEA R84, R84, R77, 0x4 ;  /* 0x0000004d5454c211 */ /* 0x000fe400078e20ff */
[----:B------:R-:W-:Y:S02]  /*0630*/  LEA.HI R77, R12, UR4, RZ, 0x19 ;  /* 0x000000040c4d7c11 */ /* 0x000fe4000f8fc8ff */
[----:B------:R-:W-:Y:S02]  /*0640*/  @!P0 LOP3.LUT R85, R73, 0xe, RZ, 0xc0, !PT ;  /* 0x0000000e49558812 */ /* 0x000fe400078ec0ff */
[----:B------:R-:W-:-:S02]  /*0650*/  ISETP.GE.OR P1, PT, R82, UR5, P1 ;  /* 0x0000000552007c0c */ /* 0x000fc40008f26670 */
[----:B------:R-:W-:Y:S01]  /*0660*/  @!P0 SHF.R.U32.HI R42, RZ, 0x3, R81 ;  /* 0x00000003ff2a8819 */ /* 0x000fe20000011651 */
[----:B------:R-:W-:Y:S01]  /*0670*/  @!P0 IMAD.IADD R85, R85, 0x1, R70 ;  /* 0x0000000155558824 */ /* 0x000fe200078e0246 */
[----:B------:R-:W-:-:S09]  /*0680*/  IADD3 R82, PT, PT, R86, 0x800, RZ ;  /* 0x0000080056527810 */ /* 0x000fd20007ffe0ff */
[----:B------:R-:W-:-:S04]  /*0690*/  @!P1 SHF.R.U32.HI R88, RZ, 0x3, R83 ;  /* 0x00000003ff589819 */ /* 0x000fc80000011653 */
[----:B------:R-:W-:-:S05]  /*06a0*/  @!P1 LEA R89, R45, R88, 0x7 ;  /* 0x000000582d599211 */ /* 0x000fca00078e38ff */
[----:B------:R-:W-:Y:S01]  /*06b0*/  @!P1 IMAD R89, R89, UR7, R44 ;  /* 0x0000000759599c24 */ /* 0x000fe2000f8e022c */
[----:B------:R-:W-:-:S05]  /*06c0*/  @!P1 LOP3.LUT R91, R73, 0xe, RZ, 0xc0, !PT ;  /* 0x0000000e495b9812 */ /* 0x000fca00078ec0ff */
[----:B------:R-:W-:Y:S01]  /*06d0*/  @!P1 IMAD.IADD R91, R91, 0x1, R70 ;  /* 0x000000015b5b9824 */ /* 0x000fe200078e0246 */
[----:B---3--:R0:W-:Y:S01]  /*06e0*/  @P3 STS.U16 [R52], R43 ;  /* 0x0000002b34003388 */ /* 0x0081e20000000400 */
[----:B------:R-:W-:Y:S02]  /*06f0*/  ISETP.GE.OR P3, PT, R77, UR7, P2 ;  /* 0x000000074d007c0c */ /* 0x000fe40009766670 */
[----:B------:R-:W-:Y:S01]  /*0700*/  @!P0 LEA R77, R42, R85, 0x4 ;  /* 0x000000552a4d8211 */ /* 0x000fe200078e20ff */
[----:B------:R-:W-:-:S04]  /*0710*/  @!P0 IMAD R85, R45, 0x80, R42 ;  /* 0x000000802d558824 */ /* 0x000fc800078e022a */
[----:B0-----:R-:W-:Y:S02]  /*0720*/  @!P0 IMAD R43, R85, UR7, R44 ;  /* 0x00000007552b8c24 */ /* 0x001fe4000f8e022c */
[----:B------:R-:W0:Y:S04]  /*0730*/  @!P1 LDC.64 R44, c[0x0][0x390] ;  /* 0x0000e400ff2c9b82 */ /* 0x000e280000000a00 */
[----:B------:R-:W-:Y:S01]  /*0740*/  @!P3 LOP3.LUT R42, R73, 0xfe, RZ, 0xc0, !PT ;  /* 0x000000fe492ab812 */ /* 0x000fe200078ec0ff */
[----:B-1----:R-:W-:Y:S01]  /*0750*/  @!P0 IMAD.WIDE.U32 R8, R43, 0x2, R8 ;  /* 0x000000022b088825 */ /* 0x002fe200078e0008 */
[----:B--2---:R1:W-:Y:S03]  /*0760*/  @!P4 STS.U16 [R84], R67 ;  /* 0x000000435400c388 */ /* 0x0043e60000000400 */
[----:B------:R-:W-:Y:S01]  /*0770*/  @!P1 IMAD R85, R88, 0x10, R91 ;  /* 0x0000001058559824 */ /* 0x000fe200078e025b */
[----:B------:R2:W3:Y:S01]  /*0780*/  @!P0 LDG.E.U16 R86, desc[UR8][R8.64] ;  /* 0x0000000808568981 */ /* 0x0004e2000c1e1500 */
[----:B-1----:R-:W-:-:S04]  /*0790*/  LEA R67, R75, R82, 0x18 ;  /* 0x000000524b437211 */ /* 0x002fc800078ec0ff */
[----:B------:R-:W-:Y:S02]  /*07a0*/  @!P3 IADD3 R43, PT, PT, R42, R67, RZ ;  /* 0x000000432a2bb210 */ /* 0x000fe40007ffe0ff */
[----:B------:R-:W-:-:S05]  /*07b0*/  @!P3 SHF.R.U32.HI R42, RZ, 0x7, R12 ;  /* 0x00000007ff2ab819 */ /* 0x000fca000001160c */
[----:B------:R-:W-:Y:S01]  /*07c0*/  @!P3 IMAD R84, R42, 0x100, R43 ;  /* 0x000001002a54b824 */ /* 0x000fe200078e022b */
[----:B------:R-:W-:-:S04]  /*07d0*/  LEA.HI R43, R87, UR4, RZ, 0x19 ;  /* 0x00000004572b7c11 */ /* 0x000fc8000f8fc8ff */
[----:B------:R-:W-:Y:S02]  /*07e0*/  ISETP.GE.OR P4, PT, R43, UR7, P2 ;  /* 0x000000072b007c0c */ /* 0x000fe40009786670 */
[----:B------:R-:W-:Y:S01]  /*07f0*/  LOP3.LUT R88, R12, 0x7f, RZ, 0xc0, !PT ;  /* 0x0000007f0c587812 */ /* 0x000fe200078ec0ff */
[----:B0-----:R-:W-:Y:S01]  /*0800*/  @!P1 IMAD.WIDE.U32 R44, R89, 0x2, R44 ;  /* 0x00000002592c9825 */ /* 0x001fe200078e002c */
[----:B------:R-:W-:-:S09]  /*0810*/  @!P3 IADD3 R91, PT, PT, R42, UR4, RZ ;  /* 0x000000042a5bbc10 */ /* 0x000fd2000fffe0ff */
[----:B------:R-:W-:Y:S01]  /*0820*/  @!P4 SHF.R.U32.HI R87, RZ, 0x7, R87 ;  /* 0x00000007ff57c819 */ /* 0x000fe20000011657 */
[----:B------:R-:W4:Y:S01]  /*0830*/  @!P1 LDG.E.U16 R44, desc[UR8][R44.64] ;  /* 0x000000082c2c9981 */ /* 0x000f22000c1e1500 */
[----:B------:R-:W-:-:S03]  /*0840*/  @!P4 LEA R89, R79, R88, 0x7 ;  /* 0x000000584f59c211 */ /* 0x000fc600078e38ff */
[----:B--2---:R-:W-:-:S04]  /*0850*/  @!P4 VIADD R8, R87, UR4 ;  /* 0x000000045708cc36 */ /* 0x004fc80008000000 */
[----:B------:R-:W-:Y:S02]  /*0860*/  @!P4 IMAD R89, R8, UR6, R89 ;  /* 0x000000060859cc24 */ /* 0x000fe4000f8e0259 */
[----:B------:R-:W0:Y:S01]  /*0870*/  @!P4 LDC.64 R8, c[0x0][0x398] ;  /* 0x0000e600ff08cb82 */ /* 0x000e220000000a00 */
[----:B------:R-:W-:-:S04]  /*0880*/  @!P3 IMAD R42, R79, 0x80, R88 ;  /* 0x000000804f2ab824 */ /* 0x000fc800078e0258 */
[----:B------:R-:W-:-:S03]  /*0890*/  @!P3 IMAD R91, R91, UR6, R42 ;  /* 0x000000065b5bbc24 */ /* 0x000fc6000f8e022a */
[----:B------:R-:W1:Y:S01]  /*08a0*/  @!P3 LDC.64 R42, c[0x0][0x398] ;  /* 0x0000e600ff2abb82 */ /* 0x000e620000000a00 */
[----:B0-----:R-:W-:Y:S01]  /*08b0*/  @!P4 IMAD.WIDE R8, R89, 0x2, R8 ;  /* 0x000000025908c825 */ /* 0x001fe200078e0208 */
[----:B------:R-:W-:-:S04]  /*08c0*/  LEA.HI R89, R81, UR4, RZ, 0x19 ;  /* 0x0000000451597c11 */ /* 0x000fc8000f8fc8ff */
[----:B------:R-:W-:Y:S02]  /*08d0*/  ISETP.GE.OR P5, PT, R89, UR7, P2 ;  /* 0x0000000759007c0c */ /* 0x000fe400097a6670 */
[----:B------:R0:W2:Y:S02]  /*08e0*/  @!P4 LDG.E.U16 R89, desc[UR8][R8.64] ;  /* 0x000000080859c981 */ /* 0x0000a4000c1e1500 */
[----:B0-----:R-:W-:-:S04]  /*08f0*/  LEA.HI R8, R83, UR4, RZ, 0x19 ;  /* 0x0000000453087c11 */ /* 0x001fc8000f8fc8ff */
[----:B------:R-:W-:Y:S01]  /*0900*/  ISETP.GE.OR P2, PT, R8, UR7, P2 ;  /* 0x0000000708007c0c */ /* 0x000fe20009746670 */
[----:B-1----:R-:W-:-:S04]  /*0910*/  @!P3 IMAD.WIDE R42, R91, 0x2, R42 ;  /* 0x000000025b2ab825 */ /* 0x002fc800078e022a */
[----:B------:R-:W-:Y:S02]  /*0920*/  @!P5 SHF.R.U32.HI R81, RZ, 0x7, R81 ;  /* 0x00000007ff51d819 */ /* 0x000fe40000011651 */
[----:B------:R-:W-:Y:S02]  /*0930*/  @!P4 LEA R91, R75, R82, 0x18 ;  /* 0x000000524b5bc211 */ /* 0x000fe400078ec0ff */
[----:B------:R-:W-:Y:S01]  /*0940*/  @!P5 LEA R93, R79, R88, 0x7 ;  /* 0x000000584f5dd211 */ /* 0x000fe200078e38ff */
[----:B------:R0:W5:Y:S01]  /*0950*/  @!P3 LDG.E.U16 R43, desc[UR8][R42.64] ;  /* 0x000000082a2bb981 */ /* 0x000162000c1e1500 */
[----:B------:R-:W-:Y:S02]  /*0960*/  @!P5 VIADD R90, R81, UR4 ;  /* 0x00000004515adc36 */ /* 0x000fe40008000000 */
[----:B------:R-:W-:Y:S02]  /*0970*/  @!P2 SHF.R.U32.HI R83, RZ, 0x7, R83 ;  /* 0x00000007ff53a819 */ /* 0x000fe40000011653 */
[----:B------:R-:W-:-:S02]  /*0980*/  @!P4 LOP3.LUT R92, R73, 0xfe, RZ, 0xc0, !PT ;  /* 0x000000fe495cc812 */ /* 0x000fc400078ec0ff */
[----:B0-----:R-:W-:Y:S01]  /*0990*/  @!P5 LOP3.LUT R42, R73, 0xfe, RZ, 0xc0, !PT ;  /* 0x000000fe492ad812 */ /* 0x001fe200078ec0ff */
[----:B------:R-:W-:Y:S01]  /*09a0*/  @!P2 VIADD R8, R83, UR4 ;  /* 0x000000045308ac36 */ /* 0x000fe20008000000 */
[----:B------:R-:W-:Y:S02]  /*09b0*/  @!P5 LEA R9, R75, R82, 0x18 ;  /* 0x000000524b09d211 */ /* 0x000fe400078ec0ff */
[----:B------:R-:W-:Y:S01]  /*09c0*/  @!P2 LEA R45, R79, R88, 0x7 ;  /* 0x000000584f2da211 */ /* 0x000fe200078e38ff */
[----:B------:R-:W-:Y:S01]  /*09d0*/  @!P5 IMAD R93, R90, UR6, R93 ;  /* 0x000000065a5ddc24 */ /* 0x000fe2000f8e025d */
[----:B------:R-:W-:Y:S01]  /*09e0*/  @!P4 IADD3 R92, PT, PT, R92, R91, RZ ;  /* 0x0000005b5c5cc210 */ /* 0x000fe20007ffe0ff */
[----:B------:R-:W-:Y:S01]  /*09f0*/  @!P5 IMAD.IADD R42, R42, 0x1, R9 ;  /* 0x000000012a2ad824 */ /* 0x000fe200078e0209 */
[----:B------:R-:W0:Y:S01]  /*0a00*/  @!P5 LDC.64 R90, c[0x0][0x398] ;  /* 0x0000e600ff5adb82 */ /* 0x000e220000000a00 */
[----:B------:R-:W-:-:S07]  /*0a10*/  @!P2 IMAD R45, R8, UR6, R45 ;  /* 0x00000006082dac24 */ /* 0x000fce000f8e022d */
[----:B------:R-:W1:Y:S01]  /*0a20*/  @!P2 LDC.64 R8, c[0x0][0x398] ;  /* 0x0000e600ff08ab82 */ /* 0x000e620000000a00 */
[----:B0-----:R-:W-:-:S06]  /*0a30*/  @!P5 IMAD.WIDE R90, R93, 0x2, R90 ;  /* 0x000000025d5ad825 */ /* 0x001fcc00078e025a */
[----:B------:R-:W2:Y:S01]  /*0a40*/  @!P5 LDG.E.U16 R90, desc[UR8][R90.64] ;  /* 0x000000085a5ad981 */ /* 0x000ea2000c1e1500 */
[----:B-1----:R-:W-:-:S06]  /*0a50*/  @!P2 IMAD.WIDE R8, R45, 0x2, R8 ;  /* 0x000000022d08a825 */ /* 0x002fcc00078e0208 */
[----:B------:R0:W2:Y:S01]  /*0a60*/  @!P2 LDG.E.U16 R9, desc[UR8][R8.64] ;  /* 0x000000080809a981 */ /* 0x0000a2000c1e1500 */
[----:B------:R-:W-:Y:S02]  /*0a70*/  @!P2 LEA R82, R75, R82, 0x18 ;  /* 0x000000524b52a211 */ /* 0x000fe400078ec0ff */
[----:B------:R-:W-:Y:S01]  /*0a80*/  @!P2 LOP3.LUT R45, R73, 0xfe, RZ, 0xc0, !PT ;  /* 0x000000fe492da812 */ /* 0x000fe200078ec0ff */
[----:B------:R-:W-:-:S03]  /*0a90*/  @!P4 IMAD R92, R87, 0x100, R92 ;  /* 0x00000100575cc824 */ /* 0x000fc600078e025c */
[----:B------:R-:W-:Y:S02]  /*0aa0*/  @!P2 IADD3 R82, PT, PT, R45, R82, RZ ;  /* 0x000000522d52a210 */ /* 0x000fe40007ffe0ff */
[----:B------:R-:W-:-:S03]  /*0ab0*/  @!P5 LEA R81, R81, R42, 0x8 ;  /* 0x0000002a5151d211 */ /* 0x000fc600078e40ff */
[----:B------:R-:W-:Y:S01]  /*0ac0*/  @!P2 IMAD R42, R83, 0x100, R82 ;  /* 0x00000100532aa824 */ /* 0x000fe200078e0252 */
[----:B0-----:R-:W-:Y:S02]  /*0ad0*/  LOP3.LUT R8, R73, 0x1e, RZ, 0xc0, !PT ;  /* 0x0000001e49087812 */ /* 0x001fe400078ec0ff */
[----:B------:R-:W-:Y:S02]  /*0ae0*/  LOP3.LUT R45, R12, 0x3f0, RZ, 0xc0, !PT ;  /* 0x000003f00c2d7812 */ /* 0x000fe400078ec0ff */
[----:B------:R-:W-:Y:S02]  /*0af0*/  IADD3 R67, PT, PT, R8, R67, RZ ;  /* 0x0000004308437210 */ /* 0x000fe40007ffe0ff */
[----:B------:R-:W-:Y:S02]  /*0b00*/  IADD3 R70, PT, PT, R45, 0x400, R70 ;  /* 0x000004002d467810 */ /* 0x000fe40007ffe046 */
[----:B------:R-:W-:Y:S01]  /*0b10*/  LOP3.LUT R8, R12, 0x7, RZ, 0xc0, !PT ;  /* 0x000000070c087812 */ /* 0x000fe200078ec0ff */
[----:B------:R-:W-:Y:S01]  /*0b20*/  UMOV UR5, 0x80 ;  /* 0x0000008000057882 */ /* 0x000fe20000000000 */
[----:B---3--:R0:W-:Y:S04]  /*0b30*/  @!P0 STS.U16 [R77], R86 ;  /* 0x000000564d008388 */ /* 0x0081e80000000400 */
[----:B----4-:R0:W-:Y:S04]  /*0b40*/  @!P1 STS.U16 [R85], R44 ;  /* 0x0000002c55009388 */ /* 0x0101e80000000400 */
[----:B-----5:R0:W-:Y:S04]  /*0b50*/  @!P3 STS.U16 [R84], R43 ;  /* 0x0000002b5400b388 */ /* 0x0201e80000000400 */
[----:B--2---:R0:W-:Y:S04]  /*0b60*/  @!P4 STS.U16 [R92], R89 ;  /* 0x000000595c00c388 */ /* 0x0041e80000000400 */
[----:B------:R0:W-:Y:S04]  /*0b70*/  @!P5 STS.U16 [R81], R90 ;  /* 0x0000005a5100d388 */ /* 0x0001e80000000400 */
[----:B------:R0:W-:Y:S01]  /*0b80*/  @!P2 STS.U16 [R42], R9 ;  /* 0x000000092a00a388 */ /* 0x0001e20000000400 */
[----:B------:R-:W-:Y:S06]  /*0b90*/  BAR.SYNC.DEFER_BLOCKING 0x0 ;  /* 0x0000000000007b1d */ /* 0x000fec0000010000 */
.L_x_1:
[----:B0-----:R-:W-:Y:S04]  /*0ba0*/  LDS.U16 R9, [R67+UR5+-0x80] ;  /* 0xffff800543097984 */ /* 0x001fe80008000400 */
[----:B------:R-:W0:Y:S04]  /*0bb0*/  LDS.U16 R12, [R67+UR5+-0x60] ;  /* 0xffffa005430c7984 */ /* 0x000e280008000400 */
[----:B------:R-:W1:Y:S04]  /*0bc0*/  LDS.U16 R73, [R70+-0x300] ;  /* 0xfffd000046497984 */ /* 0x000e680000000400 */
[----:B------:R-:W-:Y:S04]  /*0bd0*/  LDS.U16 R42, [R67+UR5+-0x40] ;  /* 0xffffc005432a7984 */ /* 0x000fe80008000400 */
[----:B------:R-:W2:Y:S04]  /*0be0*/  LDS.U16 R43, [R67+UR5+-0x20] ;  /* 0xffffe005432b7984 */ /* 0x000ea80008000400 */
[----:B------:R-:W-:Y:S04]  /*0bf0*/  LDS.U16 R75, [R67+UR5] ;  /* 0x00000005434b7984 */ /* 0x000fe80008000400 */
[----:B------:R-:W3:Y:S04]  /*0c00*/  LDS.U16 R82, [R67+UR5+0x20] ;  /* 0x0000200543527984 */ /* 0x000ee80008000400 */
[----:B------:R-:W-:Y:S04]  /*0c10*/  LDS.U16 R77, [R67+UR5+0x40] ;  /* 0x00004005434d7984 */ /* 0x000fe80008000400 */
[----:B------:R-:W4:Y:S01]  /*0c20*/  LDS.U16 R84, [R67+UR5+0x60] ;  /* 0x0000600543547984 */ /* 0x000f220008000400 */
[----:B------:R-:W-:-:S03]  /*0c30*/  UIADD3 UR5, UPT, UPT, UR5, 0x100, URZ ;  /* 0x0000010005057890 */ /* 0x000fc6000fffe0ff */
[----:B------:R-:W5:Y:S01]  /*0c40*/  LDS.U16 R44, [R70+-0x200] ;  /* 0xfffe0000462c7984 */ /* 0x000f620000000400 */
[----:B------:R-:W-:-:S03]  /*0c50*/  UISETP.NE.AND UP0, UPT, UR5, 0x880, UPT ;  /* 0x000008800500788c */ /* 0x000fc6000bf05270 */
[----:B------:R-:W5:Y:S01]  /*0c60*/  LDS.U16 R45, [R70+-0x100] ;  /* 0xffff0000462d7984 */ /* 0x000f620000000400 */
[----:B0-----:R-:W-:-:S05]  /*0c70*/  PRMT R9, R9, 0x5410, R12 ;  /* 0x0000541009097816 */ /* 0x001fca000000000c */
[----:B-1----:R-:W-:-:S05]  /*0c80*/  HMUL2 R79, R73.H0_H0, R9 ;  /* 0x00000009494f7232 */ /* 0x002fca0000000800 */
[--C-:B------:R-:W-:Y:S01]  /*0c90*/  HADD2.F32 R81, -RZ, R79.reuse.H0_H0 ;  /* 0x2000004fff517230 */ /* 0x100fe20000004100 */
[----:B--2---:R-:W-:Y:S01]  /*0ca0*/  PRMT R12, R42, 0x5410, R43 ;  /* 0x000054102a0c7816 */ /* 0x004fe2000000002b */
[----:B------:R-:W-:-:S03]  /*0cb0*/  HADD2.F32 R79, -RZ, R79.H1_H1 ;  /* 0x3000004fff4f7230 */ /* 0x000fc60000004100 */
[----:B------:R-:W-:Y:S01]  /*0cc0*/  FADD R74, R81, R74 ;  /* 0x0000004a514a7221 */ /* 0x000fe20000000000 */
[C---:B------:R-:W-:Y:S02]  /*0cd0*/  HMUL2 R83, R73.reuse.H0_H0, R12 ;  /* 0x0000000c49537232 */ /* 0x040fe40000000800 */
[----:B------:R-:W-:Y:S01]  /*0ce0*/  FADD R76, R79, R76 ;  /* 0x0000004c4f4c7221 */ /* 0x000fe20000000000 */
[----:B---3--:R-:W-:Y:S02]  /*0cf0*/  PRMT R42, R75, 0x5410, R82 ;  /* 0x000054104b2a7816 */ /* 0x008fe40000000052 */
[--C-:B------:R-:W-:Y:S02]  /*0d00*/  HADD2.F32 R82, -RZ, R83.reuse.H0_H0 ;  /* 0x20000053ff527230 */ /* 0x100fe40000004100 */
[----:B------:R-:W-:Y:S02]  /*0d10*/  HADD2.F32 R83, -RZ, R83.H1_H1 ;  /* 0x30000053ff537230 */ /* 0x000fe40000004100 */
[----:B------:R-:W-:-:S02]  /*0d20*/  HMUL2 R75, R73.H0_H0, R42 ;  /* 0x0000002a494b7232 */ /* 0x000fc40000000800 */
[----:B------:R-:W-:Y:S01]  /*0d30*/  FADD R71, R82, R71 ;  /* 0x0000004752477221 */ /* 0x000fe20000000000 */
[----:B----4-:R-:W-:Y:S01]  /*0d40*/  PRMT R43, R77, 0x5410, R84 ;  /* 0x000054104d2b7816 */ /* 0x010fe20000000054 */
[----:B------:R-:W-:Y:S01]  /*0d50*/  FADD R72, R83, R72 ;  /* 0x0000004853487221 */ /* 0x000fe20000000000 */
[--C-:B------:R-:W-:Y:S02]  /*0d60*/  HADD2.F32 R77, -RZ, R75.reuse.H0_H0 ;  /* 0x2000004bff4d7230 */ /* 0x100fe40000004100 */
[----:B------:R-:W-:Y:S02]  /*0d70*/  HADD2.F32 R82, -RZ, R75.H1_H1 ;  /* 0x3000004bff527230 */ /* 0x000fe40000004100 */
[----:B------:R-:W-:Y:S02]  /*0d80*/  HMUL2 R79, R73.H0_H0, R43 ;  /* 0x0000002b494f7232 */ /* 0x000fe40000000800 */
[----:B------:R-:W-:Y:S01]  /*0d90*/  FADD R68, R77, R68 ;  /* 0x000000444d447221 */ /* 0x000fe20000000000 */
[----:B-----5:R-:W-:Y:S01]  /*0da0*/  HMUL2 R77, R44.H0_H0, R9 ;  /* 0x000000092c4d7232 */ /* 0x020fe20000000800 */
[----:B------:R-:W0:Y:S01]  /*0db0*/  LDS.U16 R73, [R70] ;  /* 0x0000000046497984 */ /* 0x000e220000000400 */
[----:B------:R-:W-:-:S02]  /*0dc0*/  HADD2.F32 R75, -RZ, R79.H0_H0 ;  /* 0x2000004fff4b7230 */ /* 0x000fc40000004100 */
[----:B------:R-:W-:Y:S01]  /*0dd0*/  FADD R69, R82, R69 ;  /* 0x0000004552457221 */ /* 0x000fe20000000000 */
[----:B------:R-:W-:Y:S02]  /*0de0*/  HADD2.F32 R79, -RZ, R79.H1_H1 ;  /* 0x3000004fff4f7230 */ /* 0x000fe40000004100 */
[----:B------:R-:W-:Y:S02]  /*0df0*/  HMUL2 R81, R45.H0_H0, R42 ;  /* 0x0000002a2d517232 */ /* 0x000fe40000000800 */
[----:B------:R-:W-:Y:S02]  /*0e00*/  HADD2.F32 R82, -RZ, R77.H0_H0 ;  /* 0x2000004dff527230 */ /* 0x000fe40000004100 */
[----:B------:R-:W-:Y:S01]  /*0e10*/  FADD R58, R75, R58 ;  /* 0x0000003a4b3a7221 */ /* 0x000fe20000000000 */
[C---:B------:R-:W-:Y:S02]  /*0e20*/  HMUL2 R75, R44.reuse.H0_H0, R12 ;  /* 0x0000000c2c4b7232 */ /* 0x040fe40000000800 */
[----:B------:R-:W-:Y:S01]  /*0e30*/  FADD R66, R79, R66 ;  /* 0x000000424f427221 */ /* 0x000fe20000000000 */
[----:B------:R-:W-:-:S02]  /*0e40*/  HMUL2 R79, R44.H0_H0, R42 ;  /* 0x0000002a2c4f7232 */ /* 0x000fc40000000800 */
[----:B------:R-:W-:Y:S01]  /*0e50*/  FADD R65, R82, R65 ;  /* 0x0000004152417221 */ /* 0x000fe20000000000 */
[----:B------:R-:W-:Y:S02]  /*0e60*/  HMUL2 R44, R44.H0_H0, R43 ;  /* 0x0000002b2c2c7232 */ /* 0x000fe40000000800 */
[----:B------:R-:W-:Y:S02]  /*0e70*/  HADD2.F32 R82, -RZ, R75.H0_H0 ;  /* 0x2000004bff527230 */ /* 0x000fe40000004100 */
[----:B------:R-:W-:Y:S02]  /*0e80*/  HADD2.F32 R84, -RZ, R79.H0_H0 ;  /* 0x2000004fff547230 */ /* 0x000fe40000004100 */
[----:B------:R-:W-:Y:S02]  /*0e90*/  HADD2.F32 R75, -RZ, R75.H1_H1 ;  /* 0x3000004bff4b7230 */ /* 0x000fe40000004100 */
[----:B------:R-:W-:Y:S01]  /*0ea0*/  FADD R63, R82, R63 ;  /* 0x0000003f523f7221 */ /* 0x000fe20000000000 */
[----:B------:R-:W-:-:S02]  /*0eb0*/  HADD2.F32 R82, -RZ, R44.H0_H0 ;  /* 0x2000002cff527230 */ /* 0x000fc40000004100 */
[----:B------:R-:W-:Y:S01]  /*0ec0*/  FADD R61, R84, R61 ;  /* 0x0000003d543d7221 */ /* 0x000fe20000000000 */
[----:B------:R-:W-:Y:S02]  /*0ed0*/  HADD2.F32 R84, -RZ, R44.H1_H1 ;  /* 0x3000002cff547230 */ /* 0x000fe40000004100 */
[----:B------:R-:W-:Y:S01]  /*0ee0*/  FADD R62, R75, R62 ;  /* 0x0000003e4b3e7221 */ /* 0x000fe20000000000 */
[----:B------:R-:W1:Y:S01]  /*0ef0*/  LDS.U16 R44, [R70+0x100] ;  /* 0x00010000462c7984 */ /* 0x000e620000000400 */
[----:B------:R-:W-:Y:S02]  /*0f00*/  HADD2.F32 R77, -RZ, R77.H1_H1 ;  /* 0x3000004dff4d7230 */ /* 0x000fe40000004100 */
[----:B------:R-:W-:Y:S02]  /*0f10*/  HMUL2 R75, R45.H0_H0, R9 ;  /* 0x000000092d4b7232 */ /* 0x000fe40000000800 */
[----:B------:R-:W-:Y:S02]  /*0f20*/  HADD2.F32 R79, -RZ, R79.H1_H1 ;  /* 0x3000004fff4f7230 */ /* 0x000fe40000004100 */
[----:B------:R-:W-:Y:S01]  /*0f30*/  FADD R59, R82, R59 ;  /* 0x0000003b523b7221 */ /* 0x000fe20000000000 */
[----:B------:R-:W-:Y:S01]  /*0f40*/  FADD R57, R84, R57 ;  /* 0x0000003954397221 */ /* 0x000fe20000000000 */
[----:B------:R-:W-:Y:S01]  /*0f50*/  FADD R64, R77, R64 ;  /* 0x000000404d407221 */ /* 0x000fe20000000000 */
[----:B------:R-:W-:-:S02]  /*0f60*/  HADD2.F32 R77, -RZ, R75.H0_H0 ;  /* 0x2000004bff4d7230 */ /* 0x000fc40000004100 */
[----:B------:R-:W-:Y:S01]  /*0f70*/  FADD R60, R79, R60 ;  /* 0x0000003c4f3c7221 */ /* 0x000fe20000000000 */
[----:B------:R-:W-:Y:S02]  /*0f80*/  HMUL2 R79, R45.H0_H0, R12 ;  /* 0x0000000c2d4f7232 */ /* 0x000fe40000000800 */
[----:B------:R-:W-:Y:S02]  /*0f90*/  HADD2.F32 R82, -RZ, R75.H1_H1 ;  /* 0x3000004bff527230 */ /* 0x000fe40000004100 */
[----:B------:R-:W-:Y:S01]  /*0fa0*/  FADD R56, R77, R56 ;  /* 0x000000384d387221 */ /* 0x000fe20000000000 */
[----:B------:R-:W-:Y:S02]  /*0fb0*/  HADD2.F32 R77, -RZ, R81.H0_H0 ;  /* 0x20000051ff4d7230 */ /* 0x000fe40000004100 */
[--C-:B------:R-:W-:Y:S02]  /*0fc0*/  HADD2.F32 R75, -RZ, R79.reuse.H0_H0 ;  /* 0x2000004fff4b7230 */ /* 0x100fe40000004100 */
[----:B------:R-:W-:Y:S01]  /*0fd0*/  FADD R55, R82, R55 ;  /* 0x0000003752377221 */ /* 0x000fe20000000000 */
[----:B------:R-:W-:-:S02]  /*0fe0*/  HADD2.F32 R84, -RZ, R79.H1_H1 ;  /* 0x3000004fff547230 */ /* 0x000fc40000004100 */
[----:B------:R-:W-:Y:S02]  /*0ff0*/  HMUL2 R79, R45.H0_H0, R43 ;  /* 0x0000002b2d4f7232 */ /* 0x000fe40000000800 */
[----:B------:R-:W-:Y:S01]  /*1000*/  FADD R40, R77, R40 ;  /* 0x000000284d287221 */ /* 0x000fe20000000000 */
[----:B------:R-:W-:Y:S01]  /*1010*/  FADD R54, R75, R54 ;  /* 0x000000364b367221 */ /* 0x000fe20000000000 */
[C---:B0-----:R-:W-:Y:S01]  /*1020*/  HMUL2 R77, R73.reuse.H0_H0, R9 ;  /* 0x00000009494d7232 */ /* 0x041fe20000000800 */
[----:B------:R-:W0:Y:S01]  /*1030*/  LDS.U16 R45, [R70+0x200] ;  /* 0x00020000462d7984 */ /* 0x000e220000000400 */
[----:B------:R-:W-:Y:S02]  /*1040*/  HADD2.F32 R75, -RZ, R79.H0_H0 ;  /* 0x2000004fff4b7230 */ /* 0x000fe40000004100 */
[----:B------:R-:W-:Y:S01]  /*1050*/  FADD R41, R84, R41 ;  /* 0x0000002954297221 */ /* 0x000fe20000000000 */
[----:B------:R-:W-:Y:S02]  /*1060*/  HADD2.F32 R82, -RZ, R81.H1_H1 ;  /* 0x30000051ff527230 */ /* 0x000fe40000004100 */
[----:B------:R-:W-:-:S02]  /*1070*/  HMUL2 R81, R73.H0_H0, R42 ;  /* 0x0000002a49517232 */ /* 0x000fc40000000800 */
[----:B------:R-:W-:Y:S02]  /*1080*/  HADD2.F32 R84, -RZ, R79.H1_H1 ;  /* 0x3000004fff547230 */ /* 0x000fe40000004100 */
[----:B------:R-:W-:Y:S01]  /*1090*/  FADD R38, R75, R38 ;  /* 0x000000264b267221 */ /* 0x000fe20000000000 */
[--C-:B------:R-:W-:Y:S02]  /*10a0*/  HADD2.F32 R75, -RZ, R77.reuse.H0_H0 ;  /* 0x2000004dff4b7230 */ /* 0x100fe40000004100 */
[----:B------:R-:W-:Y:S02]  /*10b0*/  HMUL2 R79, R73.H0_H0, R12 ;  /* 0x0000000c494f7232 */ /* 0x000fe40000000800 */
[----:B------:R-:W-:Y:S01]  /*10c0*/  FADD R39, R82, R39 ;  /* 0x0000002752277221 */ /* 0x000fe20000000000 */
[----:B------:R-:W-:Y:S01]  /*10d0*/  FADD R37, R84, R37 ;  /* 0x0000002554257221 */ /* 0x000fe20000000000 */
[----:B------:R-:W-:Y:S02]  /*10e0*/  HADD2.F32 R82, -RZ, R77.H1_H1 ;  /* 0x3000004dff527230 */ /* 0x000fe40000004100 */
[----:B------:R-:W-:Y:S01]  /*10f0*/  FADD R36, R75, R36 ;  /* 0x000000244b247221 */ /* 0x000fe20000000000 */
[----:B------:R-:W-:-:S02]  /*1100*/  HADD2.F32 R75, -RZ, R79.H0_H0 ;  /* 0x2000004fff4b7230 */ /* 0x000fc40000004100 */
[----:B------:R-:W-:Y:S02]  /*1110*/  HMUL2 R73, R73.H0_H0, R43 ;  /* 0x0000002b49497232 */ /* 0x000fe40000000800 */
[----:B------:R-:W-:Y:S02]  /*1120*/  HADD2.F32 R84, -RZ, R79.H1_H1 ;  /* 0x3000004fff547230 */ /* 0x000fe40000004100 */
[----:B------:R-:W-:Y:S01]  /*1130*/  FADD R35, R82, R35 ;  /* 0x0000002352237221 */ /* 0x000fe20000000000 */
[----:B------:R-:W-:Y:S02]  /*1140*/  HADD2.F32 R77, -RZ, R81.H0_H0 ;  /* 0x20000051ff4d7230 */ /* 0x000fe40000004100 */
[----:B------:R-:W-:Y:S01]  /*1150*/  FADD R34, R75, R34 ;  /* 0x000000224b227221 */ /* 0x000fe20000000000 */
[--C-:B------:R-:W-:Y:S02]  /*1160*/  HADD2.F32 R75, -RZ, R73.reuse.H0_H0 ;  /* 0x20000049ff4b7230 */ /* 0x100fe40000004100 */
[----:B------:R-:W-:Y:S01]  /*1170*/  FADD R33, R84, R33 ;  /* 0x0000002154217221 */ /* 0x000fe20000000000 */
[----:B------:R-:W-:-:S02]  /*1180*/  HADD2.F32 R84, -RZ, R73.H1_H1 ;  /* 0x30000049ff547230 */ /* 0x000fc40000004100 */
[----:B------:R-:W-:Y:S01]  /*1190*/  FADD R32, R77, R32 ;  /* 0x000000204d207221 */ /* 0x000fe20000000000 */
[C---:B-1----:R-:W-:Y:S01]  /*11a0*/  HMUL2 R77, R44.reuse.H0_H0, R9 ;  /* 0x000000092c4d7232 */ /* 0x042fe20000000800 */
[----:B------:R-:W1:Y:S01]  /*11b0*/  LDS.U16 R73, [R70+-0x400] ;  /* 0xfffc000046497984 */ /* 0x000e620000000400 */
[----:B------:R-:W-:Y:S02]  /*11c0*/  HADD2.F32 R82, -RZ, R81.H1_H1 ;  /* 0x30000051ff527230 */ /* 0x000fe40000004100 */
[----:B------:R-:W-:Y:S01]  /*11d0*/  FADD R30, R75, R30 ;  /* 0x0000001e4b1e7221 */ /* 0x000fe20000000000 */
[----:B------:R-:W-:Y:S02]  /*11e0*/  HMUL2 R79, R44.H0_H0, R12 ;  /* 0x0000000c2c4f7232 */ /* 0x000fe40000000800 */
[--C-:B------:R-:W-:Y:S02]  /*11f0*/  HADD2.F32 R75, -RZ, R77.reuse.H0_H0 ;  /* 0x2000004dff4b7230 */ /* 0x100fe40000004100 */
[----:B------:R-:W-:Y:S01]  /*1200*/  FADD R29, R84, R29 ;  /* 0x0000001d541d7221 */ /* 0x000fe20000000000 */
[----:B------:R-:W-:Y:S01]  /*1210*/  FADD R31, R82, R31 ;  /* 0x0000001f521f7221 */ /* 0x000fe20000000000 */
[----:B------:R-:W-:-:S02]  /*1220*/  HADD2.F32 R82, -RZ, R77.H1_H1 ;  /* 0x3000004dff527230 */ /* 0x000fc40000004100 */
[--C-:B------:R-:W-:Y:S02]  /*1230*/  HADD2.F32 R77, -RZ, R79.reuse.H0_H0 ;  /* 0x2000004fff4d7230 */ /* 0x100fe40000004100 */
[----:B------:R-:W-:Y:S01]  /*1240*/  FADD R28, R75, R28 ;  /* 0x0000001c4b1c7221 */ /* 0x000fe20000000000 */
[----:B------:R-:W-:Y:S02]  /*1250*/  HADD2.F32 R84, -RZ, R79.H1_H1 ;  /* 0x3000004fff547230 */ /* 0x000fe40000004100 */
[C---:B------:R-:W-:Y:S02]  /*1260*/  HMUL2 R75, R44.reuse.H0_H0, R42 ;  /* 0x0000002a2c4b7232 */ /* 0x040fe40000000800 */
[----:B------:R-:W-:Y:S01]  /*1270*/  FADD R27, R82, R27 ;  /* 0x0000001b521b7221 */ /* 0x000fe20000000000 */
[----:B------:R-:W-:Y:S02]  /*1280*/  HMUL2 R79, R44.H0_H0, R43 ;  /* 0x0000002b2c4f7232 */ /* 0x000fe40000000800 */
[----:B------:R-:W-:Y:S01]  /*1290*/  FADD R26, R77, R26 ;  /* 0x0000001a4d1a7221 */ /* 0x000fe20000000000 */
[----:B------:R-:W2:Y:S01]  /*12a0*/  LDS.U16 R44, [R70+0x300] ;  /* 0x00030000462c7984 */ /* 0x000ea20000000400 */
[----:B------:R-:W-:-:S02]  /*12b0*/  HADD2.F32 R77, -RZ, R75.H0_H0 ;  /* 0x2000004bff4d7230 */ /* 0x000fc40000004100 */
[----:B0-----:R-:W-:Y:S02]  /*12c0*/  HMUL2 R81, R45.H0_H0, R9 ;  /* 0x000000092d517232 */ /* 0x001fe40000000800 */
[----:B------:R-:W-:Y:S02]  /*12d0*/  HADD2.F32 R82, -RZ, R75.H1_H1 ;  /* 0x3000004bff527230 */ /* 0x000fe40000004100 */
[----:B------:R-:W-:Y:S01]  /*12e0*/  FADD R25, R84, R25 ;  /* 0x0000001954197221 */ /* 0x000fe20000000000 */
[--C-:B------:R-:W-:Y:S02]  /*12f0*/  HADD2.F32 R75, -RZ, R79.reuse.H0_H0 ;  /* 0x2000004fff4b7230 */ /* 0x100fe40000004100 */
[----:B------:R-:W-:Y:S01]  /*1300*/  FADD R24, R77, R24 ;  /* 0x000000184d187221 */ /* 0x000fe20000000000 */
[----:B------:R-:W-:Y:S02]  /*1310*/  HADD2.F32 R84, -RZ, R79.H1_H1 ;  /* 0x3000004fff547230 */ /* 0x000fe40000004100 */
[----:B------:R-:W-:Y:S01]  /*1320*/  FADD R23, R82, R23 ;  /* 0x0000001752177221 */ /* 0x000fe20000000000 */
[----:B------:R-:W-:-:S02]  /*1330*/  HADD2.F32 R82, -RZ, R81.H0_H0 ;  /* 0x20000051ff527230 */ /* 0x000fc40000004100 */
[----:B------:R-:W-:Y:S01]  /*1340*/  FADD R22, R75, R22 ;  /* 0x000000164b167221 */ /* 0x000fe20000000000 */
[C---:B------:R-:W-:Y:S02]  /*1350*/  HMUL2 R75, R45.reuse.H0_H0, R12 ;  /* 0x0000000c2d4b7232 */ /* 0x040fe40000000800 */
[----:B------:R-:W-:Y:S01]  /*1360*/  FADD R21, R84, R21 ;  /* 0x0000001554157221 */ /* 0x000fe20000000000 */
[C---:B------:R-:W-:Y:S02]  /*1370*/  HMUL2 R77, R45.reuse.H0_H0, R42 ;  /* 0x0000002a2d4d7232 */ /* 0x040fe40000000800 */
[----:B------:R-:W-:Y:S01]  /*1380*/  FADD R19, R82, R19 ;  /* 0x0000001352137221 */ /* 0x000fe20000000000 */
[----:B------:R-:W-:Y:S02]  /*1390*/  HMUL2 R79, R45.H0_H0, R43 ;  /* 0x0000002b2d4f7232 */ /* 0x000fe40000000800 */
[----:B------:R-:W-:Y:S02]  /*13a0*/  HADD2.F32 R82, -RZ, R75.H0_H0 ;  /* 0x2000004bff527230 */ /* 0x000fe40000004100 */
[----:B------:R-:W-:-:S02]  /*13b0*/  HADD2.F32 R84, -RZ, R77.H0_H0 ;  /* 0x2000004dff547230 */ /* 0x000fc40000004100 */
[----:B------:R-:W-:Y:S02]  /*13c0*/  HADD2.F32 R77, -RZ, R77.H1_H1 ;  /* 0x3000004dff4d7230 */ /* 0x000fe40000004100 */
[----:B------:R-:W-:Y:S01]  /*13d0*/  FADD R17, R82, R17 ;  /* 0x0000001152117221 */ /* 0x000fe20000000000 */
[----:B------:R-:W-:Y:S02]  /*13e0*/  HADD2.F32 R75, -RZ, R75.H1_H1 ;  /* 0x3000004bff4b7230 */ /* 0x000fe40000004100 */
[----:B------:R-:W-:Y:S01]  /*13f0*/  FADD R15, R84, R15 ;  /* 0x0000000f540f7221 */ /* 0x000fe20000000000 */
[----:B------:R-:W-:Y:S02]  /*1400*/  HADD2.F32 R82, -RZ, R79.H0_H0 ;  /* 0x2000004fff527230 */ /* 0x000fe40000004100 */
[C---:B-1----:R-:W-:Y:S02]  /*1410*/  HMUL2 R45, R73.reuse.H0_H0, R9 ;  /* 0x00000009492d7232 */ /* 0x042fe40000000800 */
[----:B------:R-:W-:Y:S01]  /*1420*/  FADD R14, R77, R14 ;  /* 0x0000000e4d0e7221 */ /* 0x000fe20000000000 */
[----:B------:R-:W-:-:S02]  /*1430*/  HMUL2 R77, R73.H0_H0, R12 ;  /* 0x0000000c494d7232 */ /* 0x000fc40000000800 */
[----:B------:R-:W-:Y:S01]  /*1440*/  FADD R16, R75, R16 ;  /* 0x000000104b107221 */ /* 0x000fe20000000000 */
[----:B------:R-:W-:Y:S01]  /*1450*/  FADD R13, R82, R13 ;  /* 0x0000000d520d7221 */ /* 0x000fe20000000000 */
[--C-:B------:R-:W-:Y:S02]  /*1460*/  HADD2.F32 R75, -RZ, R45.reuse.H0_H0 ;  /* 0x2000002dff4b7230 */ /* 0x100fe40000004100 */
[----:B------:R-:W-:Y:S02]  /*1470*/  HADD2.F32 R82, -RZ, R45.H1_H1 ;  /* 0x3000002dff527230 */ /* 0x000fe40000004100 */
[----:B------:R-:W-:Y:S02]  /*1480*/  HADD2.F32 R84, -RZ, R79.H1_H1 ;  /* 0x3000004fff547230 */ /* 0x000fe40000004100 */
[----:B------:R-:W-:Y:S02]  /*1490*/  HMUL2 R79, R73.H0_H0, R42 ;  /* 0x0000002a494f7232 */ /* 0x000fe40000000800 */
[----:B------:R-:W-:-:S02]  /*14a0*/  HADD2.F32 R45, -RZ, R77.H0_H0 ;  /* 0x2000004dff2d7230 */ /* 0x000fc40000004100 */
[----:B------:R-:W-:Y:S02]  /*14b0*/  HMUL2 R73, R73.H0_H0, R43 ;  /* 0x0000002b49497232 */ /* 0x000fe40000000800 */
[----:B------:R-:W-:Y:S01]  /*14c0*/  FADD R20, R75, R20 ;  /* 0x000000144b147221 */ /* 0x000fe20000000000 */
[----:B------:R-:W-:Y:S01]  /*14d0*/  FADD R47, R82, R47 ;  /* 0x0000002f522f7221 */ /* 0x000fe20000000000 */
[C---:B--2---:R-:W-:Y:S02]  /*14e0*/  HMUL2 R12, R44.reuse.H0_H0, R12 ;  /* 0x0000000c2c0c7232 */ /* 0x044fe40000000800 */
[----:B------:R-:W-:Y:S01]  /*14f0*/  FADD R46, R45, R46 ;  /* 0x0000002e2d2e7221 */ /* 0x000fe20000000000 */
[C---:B------:R-:W-:Y:S02]  /*1500*/  HMUL2 R45, R44.reuse.H0_H0, R9 ;  /* 0x000000092c2d7232 */ /* 0x040fe40000000800 */
[----:B------:R-:W-:Y:S02]  /*1510*/  HADD2.F32 R9, -RZ, R73.H0_H0 ;  /* 0x20000049ff097230 */ /* 0x000fe40000004100 */
[----:B------:R-:W-:-:S02]  /*1520*/  HMUL2 R42, R44.H0_H0, R42 ;  /* 0x0000002a2c2a7232 */ /* 0x000fc40000000800 */
[----:B------:R-:W-:Y:S02]  /*1530*/  HADD2.F32 R82, -RZ, R79.H0_H0 ;  /* 0x2000004fff527230 */ /* 0x000fe40000004100 */
[----:B------:R-:W-:Y:S02]  /*1540*/  HMUL2 R43, R44.H0_H0, R43 ;  /* 0x0000002b2c2b7232 */ /* 0x000fe40000000800 */
[--C-:B------:R-:W-:Y:S02]  /*1550*/  HADD2.F32 R75, -RZ, R45.reuse.H0_H0 ;  /* 0x2000002dff4b7230 */ /* 0x100fe40000004100 */
[----:B------:R-:W-:Y:S01]  /*1560*/  FADD R80, R9, R80 ;  /* 0x0000005009507221 */ /* 0x000fe20000000000 */
[----:B------:R-:W-:Y:S02]  /*1570*/  HADD2.F32 R9, -RZ, R12.H0_H0 ;  /* 0x2000000cff097230 */ /* 0x000fe40000004100 */
[----:B------:R-:W-:Y:S01]  /*1580*/  FADD R11, R84, R11 ;  /* 0x0000000b540b7221 */ /* 0x000fe20000000000 */
[----:B------:R-:W-:-:S02]  /*1590*/  HADD2.F32 R45, -RZ, R45.H1_H1 ;  /* 0x3000002dff2d7230 */ /* 0x000fc40000004100 */
[----:B------:R-:W-:Y:S01]  /*15a0*/  FADD R49, R82, R49 ;  /* 0x0000003152317221 */ /* 0x000fe20000000000 */
[----:B------:R-:W-:Y:S02]  /*15b0*/  HADD2.F32 R12, -RZ, R12.H1_H1 ;  /* 0x3000000cff0c7230 */ /* 0x000fe40000004100 */
[----:B------:R-:W-:Y:S01]  /*15c0*/  FADD R2, R9, R2 ;  /* 0x0000000209027221 */ /* 0x000fe20000000000 */
[----:B------:R-:W-:Y:S02]  /*15d0*/  HADD2.F32 R9, -RZ, R42.H0_H0 ;  /* 0x2000002aff097230 */ /* 0x000fe40000004100 */
[----:B------:R-:W-:Y:S01]  /*15e0*/  FADD R0, R45, R0 ;  /* 0x000000002d007221 */ /* 0x000fe20000000000 */
[----:B------:R-:W-:Y:S02]  /*15f0*/  HADD2.F32 R81, -RZ, R81.H1_H1 ;  /* 0x30000051ff517230 */ /* 0x000fe40000004100 */
[----:B------:R-:W-:Y:S01]  /*1600*/  FADD R3, R12, R3 ;  /* 0x000000030c037221 */ /* 0x000fe20000000000 */
[----:B------:R-:W-:-:S02]  /*1610*/  HADD2.F32 R77, -RZ, R77.H1_H1 ;  /* 0x3000004dff4d7230 */ /* 0x000fc40000004100 */
[----:B------:R-:W-:Y:S01]  /*1620*/  FADD R10, R75, R10 ;  /* 0x0000000a4b0a7221 */ /* 0x000fe20000000000 */
[----:B------:R-:W-:Y:S02]  /*1630*/  HADD2.F32 R79, -RZ, R79.H1_H1 ;  /* 0x3000004fff4f7230 */ /* 0x000fe40000004100 */
[----:B------:R-:W-:Y:S01]  /*1640*/  FADD R18, R81, R18 ;  /* 0x0000001251127221 */ /* 0x000fe20000000000 */
[----:B------:R-:W-:Y:S02]  /*1650*/  HADD2.F32 R73, -RZ, R73.H1_H1 ;  /* 0x30000049ff497230 */ /* 0x000fe40000004100 */
[----:B------:R-:W-:Y:S01]  /*1660*/  FADD R48, R77, R48 ;  /* 0x000000304d307221 */ /* 0x000fe20000000000 */
[----:B------:R-:W-:Y:S02]  /*1670*/  HADD2.F32 R42, -RZ, R42.H1_H1 ;  /* 0x3000002aff2a7230 */ /* 0x000fe40000004100 */
[----:B------:R-:W-:Y:S01]  /*1680*/  FADD R50, R79, R50 ;  /* 0x000000324f327221 */ /* 0x000fe20000000000 */
[----:B------:R-:W-:-:S02]  /*1690*/  HADD2.F32 R45, -RZ, R43.H0_H0 ;  /* 0x2000002bff2d7230 */ /* 0x000fc40000004100 */
[----:B------:R-:W-:Y:S01]  /*16a0*/  FADD R78, R73, R78 ;  /* 0x0000004e494e7221 */ /* 0x000fe20000000000 */
[----:B------:R-:W-:Y:S02]  /*16b0*/  HADD2.F32 R12, -RZ, R43.H1_H1 ;  /* 0x3000002bff0c7230 */ /* 0x000fe40000004100 */
[----:B------:R-:W-:Y:S01]  /*16c0*/  FADD R4, R9, R4 ;  /* 0x0000000409047221 */ /* 0x000fe20000000000 */
[----:B------:R-:W-:Y:S01]  /*16d0*/  FADD R5, R42, R5 ;  /* 0x000000052a057221 */ /* 0x000fe20000000000 */
[----:B------:R-:W-:Y:S01]  /*16e0*/  FADD R6, R45, R6 ;  /* 0x000000062d067221 */ /* 0x000fe20000000000 */
[----:B------:R-:W-:Y:S02]  /*16f0*/  VIADD R70, R70, 0x2 ;  /* 0x0000000246467836 */ /* 0x000fe40000000000 */
[----:B------:R-:W-:Y:S01]  /*1700*/  FADD R7, R12, R7 ;  /* 0x000000070c077221 */ /* 0x000fe20000000000 */
[----:B------:R-:W-:Y:S06]  /*1710*/  BRA.U UP0, `(.L_x_1) ;  /* 0xfffffff500207547 */ /* 0x000fec000b83ffff */
[----:B------:R-:W-:Y:S01]  /*1720*/  BAR.SYNC.DEFER_BLOCKING 0x0 ;  /* 0x0000000000007b1d */ /* 0x000fe20000010000 */
[----:B------:R-:W-:-:S04]  /*1730*/  UIADD3 UR4, UPT, UPT, UR4, 0x8, URZ ;  /* 0x0000000804047890 */ /* 0x000fc8000fffe0ff */
[----:B------:R-:W-:-:S09]  /*1740*/  UISETP.GE.AND UP0, UPT, UR4, UR7, UPT ;  /* 0x000000070400728c */ /* 0x000fd2000bf06270 */
[----:B------:R-:W-:Y:S05]  /*1750*/  BRA.U !UP0, `(.L_x_2) ;  /* 0xffffffed08107547 */ /* 0x000fea000b83ffff */
.L_x_0:
[----:B------:R-:W1:Y:S01]  /*1760*/  S2R R12, SR_TID.X ;  /* 0x00000000000c7919 */ /* 0x000e620000002100 */
[----:B------:R-:W2:Y:S01]  /*1770*/  S2UR UR4, SR_CTAID.Y ;  /* 0x00000000000479c3 */ /* 0x000ea20000002600 */
[----:B------:R-:W3:Y:S07]  /*1780*/  S2R R9, SR_CTAID.X ;  /* 0x0000000000097919 */ /* 0x000eee0000002500 */
[----:B------:R-:W4:Y:S01]  /*1790*/  LDC.64 R42, c[0x0][0x380] ;  /* 0x0000e000ff2a7b82 */ /* 0x000f220000000a00 */
[----:B--2---:R-:W-:Y:S01]  /*17a0*/  USHF.L.U32 UR4, UR4, 0x7, URZ ;  /* 0x0000000704047899 */ /* 0x004fe200080006ff */
[----:B-1----:R-:W-:-:S02]  /*17b0*/  LOP3.LUT R8, R12, 0xf, RZ, 0xc0, !PT ;  /* 0x0000000f0c087812 */ /* 0x002fc400078ec0ff */
[----:B------:R-:W-:Y:S02]  /*17c0*/  SHF.R.U32.HI R12, RZ, 0x4, R12 ;  /* 0x00000004ff0c7819 */ /* 0x000fe4000001160c */
[----:B---3--:R-:W-:Y:S02]  /*17d0*/  LEA R8, R9, R8, 0x7 ;  /* 0x0000000809087211 */ /* 0x008fe400078e38ff */
[----:B------:R-:W-:-:S04]  /*17e0*/  LOP3.LUT R12, R12, UR4, RZ, 0xfc, !PT ;  /* 0x000000040c0c7c12 */ /* 0x000fc8000f8efcff */
[----:B------:R-:W1:Y:S01]  /*17f0*/  LDCU.64 UR4, c[0x0][0x3a8] ;  /* 0x00007500ff0477ac */ /* 0x000e620008000a00 */
[----:B----4-:R-:W-:-:S04]  /*1800*/  ISETP.GE.AND P0, PT, R8, R43, PT ;  /* 0x0000002b0800720c */ /* 0x010fc80003f06270 */
[----:B------:R-:W-:-:S13]  /*1810*/  ISETP.LT.AND P0, PT, R12, R42, !P0 ;  /* 0x0000002a0c00720c */ /* 0x000fda0004701270 */
[----:B------:R-:W2:Y:S01]  /*1820*/  @P0 LDC.64 R82, c[0x0][0x3a8] ;  /* 0x0000ea00ff520b82 */ /* 0x000ea20000000a00 */
[----:B------:R-:W-:Y:S02]  /*1830*/  @P0 IMAD R9, R12, R43, R8 ;  /* 0x0000002b0c090224 */ /* 0x000fe400078e0208 */
[----:B------:R-:W-:-:S05]  /*1840*/  VIADD R52, R8, 0x10 ;  /* 0x0000001008347836 */ /* 0x000fca0000000000 */
[----:B------:R-:W3:Y:S08]  /*1850*/  @P0 LDC R45, c[0x0][0x3a0] ;  /* 0x0000e800ff2d0b82 */ /* 0x000ef00000000800 */
[----:B------:R-:W4:Y:S01]  /*1860*/  @P0 LDC R53, c[0x0][0x38c] ;  /* 0x0000e300ff350b82 */ /* 0x000f220000000800 */
[----:B--2---:R-:W-:-:S05]  /*1870*/  @P0 IMAD.WIDE R82, R9, 0x2, R82 ;  /* 0x0000000209520825 */ /* 0x004fca00078e0252 */
[----:B0-----:R-:W2:Y:S01]  /*1880*/  @P0 LDG.E.U16 R44, desc[UR8][R82.64] ;  /* 0x00000008522c0981 */ /* 0x001ea2000c1e1500 */
[----:B------:R-:W-:Y:S02]  /*1890*/  ISETP.GE.AND P1, PT, R52, R43, PT ;  /* 0x0000002b3400720c */ /* 0x000fe40003f26270 */
[----:B------:R-:W-:Y:S02]  /*18a0*/  SHF.R.S32.HI R73, RZ, 0x1f, R8 ;  /* 0x0000001fff497819 */ /* 0x000fe40000011408 */
[----:B------:R-:W-:Y:S02]  /*18b0*/  P2R R9, PR, RZ, 0x2 ;  /* 0x00000002ff097803 */ /* 0x000fe40000000000 */
[----:B------:R-:W-:-:S13]  /*18c0*/  ISETP.GE.OR P1, PT, R12, R42, P1 ;  /* 0x0000002a0c00720c */ /* 0x000fda0000f26670 */
[----:B------:R-:W-:Y:S01]  /*18d0*/  @!P1 IMAD R51, R12, R43, RZ ;  /* 0x0000002b0c339224 */ /* 0x000fe200078e02ff */
[----:B------:R-:W0:Y:S08]  /*18e0*/  @!P1 LDC R70, c[0x0][0x3a0] ;  /* 0x0000e800ff469b82 */ /* 0x000e300000000800 */
[----:B------:R-:W0:Y:S01]  /*18f0*/  @!P1 LDC R67, c[0x0][0x38c] ;  /* 0x0000e300ff439b82 */ /* 0x000e220000000800 */
[----:B--2---:R-:W-:-:S05]  /*1900*/  @P0 HADD2.F32 R44, -RZ, R44.H0_H0 ;  /* 0x2000002cff2c0230 */ /* 0x004fca0000004100 */
[----:B---3--:R-:W-:Y:S01]  /*1910*/  @P0 FMUL R45, R44, R45 ;  /* 0x0000002d2c2d0220 */ /* 0x008fe20000400000 */
[----:B------:R-:W-:-:S03]  /*1920*/  @!P1 IADD3 R44, P2, PT, R8, R51, RZ ;  /* 0x00000033082c9210 */ /* 0x000fc60007f5e0ff */
[----:B----4-:R-:W-:Y:S01]  /*1930*/  @P0 FFMA R45, R20, R53, R45 ;  /* 0x00000035142d0223 */ /* 0x010fe2000000002d */
[----:B------:R-:W-:Y:S02]  /*1940*/  @!P1 LEA.HI.X.SX32 R51, R51, R73, 0x1, P2 ;  /* 0x0000004933339211 */ /* 0x000fe400010f0eff */
[C---:B-1----:R-:W-:Y:S02]  /*1950*/  @!P1 LEA R52, P2, R44.reuse, UR4, 0x1 ;  /* 0x000000042c349c11 */ /* 0x042fe4000f8408ff */
[----:B------:R-:W-:Y:S02]  /*1960*/  @P0 F2FP.F16.F32.PACK_AB R45, RZ, R45 ;  /* 0x0000002dff2d023e */ /* 0x000fe400000000ff */
[----:B------:R-:W-:Y:S02]  /*1970*/  @!P1 LEA.HI.X R53, R44, UR5, R51, 0x1, P2 ;  /* 0x000000052c359c11 */ /* 0x000fe400090f0c33 */
[----:B------:R-:W-:-:S05]  /*1980*/  PRMT R77, R45, 0x7610, R77 ;  /* 0x000076102d4d7816 */ /* 0x000fca000000004d */
[----:B------:R1:W-:Y:S04]  /*1990*/  @P0 STG.E.U16 desc[UR8][R82.64], R77 ;  /* 0x0000004d52000986 */ /* 0x0003e8000c101508 */
[----:B------:R-:W2:Y:S01]  /*19a0*/  @!P1 LDG.E.U16 R51, desc[UR8][R52.64+0x20] ;  /* 0x0000200834339981 */ /* 0x000ea2000c1e1500 */
[----:B------:R-:W-:-:S04]  /*19b0*/  IADD3 R20, PT, PT, R8, 0x20, RZ ;  /* 0x0000002008147810 */ /* 0x000fc80007ffe0ff */
[----:B------:R-:W-:-:S04]  /*19c0*/  ISETP.GE.AND P3, PT, R20, R43, PT ;  /* 0x0000002b1400720c */ /* 0x000fc80003f66270 */
[----:B------:R-:W-:Y:S02]  /*19d0*/  ISETP.GE.OR P0, PT, R12, R42, P3 ;  /* 0x0000002a0c00720c */ /* 0x000fe40001f06670 */
[----:B------:R-:W-:-:S11]  /*19e0*/  P2R R20, PR, RZ, 0x8 ;  /* 0x00000008ff147803 */ /* 0x000fd60000000000 */
[----:B------:R-:W1:Y:S01]  /*19f0*/  @!P0 LDC.64 R44, c[0x0][0x3a8] ;  /* 0x0000ea00ff2c8b82 */ /* 0x000e620000000a00 */
[----:B------:R-:W-:Y:S02]  /*1a00*/  @!P0 IMAD R75, R12, R43, RZ ;  /* 0x0000002b0c4b8224 */ /* 0x000fe400078e02ff */
[----:B--2---:R-:W-:-:S05]  /*1a10*/  @!P1 HADD2.F32 R51, -RZ, R51.H0_H0 ;  /* 0x20000033ff339230 */ /* 0x004fca0000004100 */
[----:B0-----:R-:W-:Y:S01]  /*1a20*/  @!P1 FMUL R70, R51, R70 ;  /* 0x0000004633469220 */ /* 0x001fe20000400000 */
[----:B------:R-:W-:-:S03]  /*1a30*/  @!P0 IADD3 R51, P2, PT, R8, R75, RZ ;  /* 0x0000004b08338210 */ /* 0x000fc60007f5e0ff */
[----:B------:R-:W-:Y:S01]  /*1a40*/  @!P1 FFMA R70, R47, R67, R70 ;  /* 0x000000432f469223 */ /* 0x000fe20000000046 */
[----:B------:R-:W-:Y:S01]  /*1a50*/  @!P0 LEA.HI.X.SX32 R84, R75, R73, 0x1, P2 ;  /* 0x000000494b548211 */ /* 0x000fe200010f0eff */
[----:B------:R-:W0:Y:S01]  /*1a60*/  @!P0 LDC R47, c[0x0][0x3a0] ;  /* 0x0000e800ff2f8b82 */ /* 0x000e220000000800 */
[C---:B-1----:R-:W-:Y:S02]  /*1a70*/  @!P0 LEA R82, P2, R51.reuse, R44, 0x1 ;  /* 0x0000002c33528211 */ /* 0x042fe400078408ff */
[----:B------:R-:W-:Y:S02]  /*1a80*/  @!P1 F2FP.F16.F32.PACK_AB R70, RZ, R70 ;  /* 0x00000046ff46923e */ /* 0x000fe400000000ff */
[----:B------:R-:W-:Y:S02]  /*1a90*/  @!P0 LEA.HI.X R83, R51, R45, R84, 0x1, P2 ;  /* 0x0000002d33538211 */ /* 0x000fe400010f0c54 */
[----:B------:R-:W-:Y:S01]  /*1aa0*/  PRMT R45, R70, 0x7610, R45 ;  /* 0x00007610462d7816 */ /* 0x000fe2000000002d */
[----:B------:R-:W1:Y:S04]  /*1ab0*/  @!P0 LDC R51, c[0x0][0x38c] ;  /* 0x0000e300ff338b82 */ /* 0x000e680000000800 */
[----:B------:R2:W-:Y:S04]  /*1ac0*/  @!P1 STG.E.U16 desc[UR8][R52.64+0x20], R45 ;  /* 0x0000202d34009986 */ /* 0x0005e8000c101508 */
[----:B------:R-:W3:Y:S01]  /*1ad0*/  @!P0 LDG.E.U16 R44, desc[UR8][R82.64+0x40] ;  /* 0x00004008522c8981 */ /* 0x000ee2000c1e1500 */
[----:B------:R-:W-:-:S05]  /*1ae0*/  VIADD R70, R8, 0x30 ;  /* 0x0000003008467836 */ /* 0x000fca0000000000 */
[-C--:B------:R-:W-:Y:S02]  /*1af0*/  ISETP.GE.AND P6, PT, R70, R43.reuse, PT ;  /* 0x0000002b4600720c */ /* 0x080fe40003fc6270 */
[----:B------:R-:W-:Y:S02]  /*1b00*/  IADD3 R70, PT, PT, R8, 0x40, RZ ;  /* 0x0000004008467810 */ /* 0x000fe40007ffe0ff */
[-C--:B------:R-:W-:Y:S02]  /*1b10*/  ISETP.GE.OR P3, PT, R12, R42.reuse, P6 ;  /* 0x0000002a0c00720c */ /* 0x080fe40003766670 */
[----:B------:R-:W-:Y:S01]  /*1b20*/  ISETP.GE.AND P4, PT, R70, R43, PT ;  /* 0x0000002b4600720c */ /* 0x000fe20003f86270 */
[----:B------:R-:W-:Y:S01]  /*1b30*/  IMAD.SHL.U32 R79, R43, 0x40, RZ ;  /* 0x000000402b4f7824 */ /* 0x000fe200078e00ff */
[----:B------:R-:W-:Y:S02]  /*1b40*/  P2R R67, PR, RZ, 0x40 ;  /* 0x00000040ff437803 */ /* 0x000fe40000000000 */
[----:B------:R-:W-:-:S02]  /*1b50*/  ISETP.GE.OR P2, PT, R12, R42, P4 ;  /* 0x0000002a0c00720c */ /* 0x000fc40002746670 */
[----:B------:R-:W-:-:S11]  /*1b60*/  P2R R70, PR, RZ, 0x10 ;  /* 0x00000010ff467803 */ /* 0x000fd60000000000 */
[----:B------:R-:W-:Y:S02]  /*1b70*/  @!P2 IMAD R75, R12, R43, RZ ;  /* 0x0000002b0c4ba224 */ /* 0x000fe400078e02ff */
[----:B---3--:R-:W-:-:S05]  /*1b80*/  @!P0 HADD2.F32 R44, -RZ, R44.H0_H0 ;  /* 0x2000002cff2c8230 */ /* 0x008fca0000004100 */
[----:B0-----:R-:W-:Y:S02]  /*1b90*/  @!P0 FMUL R47, R44, R47 ;  /* 0x0000002f2c2f8220 */ /* 0x001fe40000400000 */
[----:B--2---:R-:W0:Y:S02]  /*1ba0*/  @!P3 LDC.64 R44, c[0x0][0x3a8] ;  /* 0x0000ea00ff2cbb82 */ /* 0x004e240000000a00 */
[----:B-1----:R-:W-:-:S05]  /*1bb0*/  @!P0 FFMA R47, R46, R51, R47 ;  /* 0x000000332e2f8223 */ /* 0x002fca000000002f */
[----:B------:R-:W-:Y:S02]  /*1bc0*/  @!P0 F2FP.F16.F32.PACK_AB R51, RZ, R47 ;  /* 0x0000002fff33823e */ /* 0x000fe400000000ff */
[----:B------:R-:W1:Y:S02]  /*1bd0*/  @!P2 LDC.64 R46, c[0x0][0x3a8] ;  /* 0x0000ea00ff2eab82 */ /* 0x000e640000000a00 */
[----:B------:R-:W-:Y:S01]  /*1be0*/  PRMT R77, R51, 0x7610, R77 ;  /* 0x00007610334d7816 */ /* 0x000fe2000000004d */
[----:B------:R-:W-:-:S04]  /*1bf0*/  @!P3 IMAD R51, R12, R43, RZ ;  /* 0x0000002b0c33b224 */ /* 0x000fc800078e02ff */
[----:B------:R2:W-:Y:S01]  /*1c00*/  @!P0 STG.E.U16 desc[UR8][R82.64+0x40], R77 ;  /* 0x0000404d52008986 */ /* 0x0005e2000c101508 */
[----:B------:R-:W-:-:S04]  /*1c10*/  @!P3 IADD3 R53, P0, PT, R8, R51, RZ ;  /* 0x000000330835b210 */ /* 0x000fc80007f1e0ff */
[----:B------:R-:W-:Y:S02]  /*1c20*/  @!P3 LEA.HI.X.SX32 R84, R51, R73, 0x1, P0 ;  /* 0x000000493354b211 */ /* 0x000fe400000f0eff */
[----:B0-----:R-:W-:Y:S01]  /*1c30*/  @!P3 LEA R52, P0, R53, R44, 0x1 ;  /* 0x0000002c3534b211 */ /* 0x001fe200078008ff */
[----:B------:R-:W-:-:S03]  /*1c40*/  VIADD R44, R8, 0x50 ;  /* 0x00000050082c7836 */ /* 0x000fc60000000000 */
[----:B------:R-:W-:Y:S02]  /*1c50*/  @!P3 LEA.HI.X R53, R53, R45, R84, 0x1, P0 ;  /* 0x0000002d3535b211 */ /* 0x000fe400000f0c54 */
[----:B------:R-:W-:-:S04]  /*1c60*/  @!P2 IADD3 R45, P0, PT, R8, R75, RZ ;  /* 0x0000004b082da210 */ /* 0x000fc80007f1e0ff */
[----:B------:R-:W-:Y:S02]  /*1c70*/  @!P2 LEA.HI.X.SX32 R84, R75, R73, 0x1, P0 ;  /* 0x000000494b54a211 */ /* 0x000fe400000f0eff */
[C---:B-1----:R-:W-:Y:S01]  /*1c80*/  @!P2 LEA R46, P0, R45.reuse, R46, 0x1 ;  /* 0x0000002e2d2ea211 */ /* 0x042fe200078008ff */
[----:B------:R-:W0:Y:S03]  /*1c90*/  @!P3 LDC R75, c[0x0][0x38c] ;  /* 0x0000e300ff4bbb82 */ /* 0x000e260000000800 */
[----:B------:R-:W-:Y:S02]  /*1ca0*/  @!P2 LEA.HI.X R47, R45, R47, R84, 0x1, P0 ;  /* 0x0000002f2d2fa211 */ /* 0x000fe400000f0c54 */
[----:B------:R-:W-:-:S04]  /*1cb0*/  ISETP.GE.AND P0, PT, R44, R43, PT ;  /* 0x0000002b2c00720c */ /* 0x000fc80003f06270 */
[----:B------:R-:W-:-:S13]  /*1cc0*/  ISETP.GE.OR P1, PT, R12, R42, P0 ;  /* 0x0000002a0c00720c */ /* 0x000fda0000726670 */
[----:B------:R-:W-:-:S05]  /*1cd0*/  @!P1 IMAD R44, R12, R43, RZ ;  /* 0x0000002b0c2c9224 */ /* 0x000fca00078e02ff */
[----:B------:R-:W-:-:S04]  /*1ce0*/  @!P1 IADD3 R51, P4, PT, R8, R44, RZ ;  /* 0x0000002c08339210 */ /* 0x000fc80007f9e0ff */
[----:B--2---:R-:W-:Y:S02]  /*1cf0*/  @!P1 LEA.HI.X.SX32 R82, R44, R73, 0x1, P4 ;  /* 0x000000492c529211 */ /* 0x004fe400020f0eff */
[----:B------:R-:W1:Y:S02]  /*1d00*/  @!P1 LDC.64 R44, c[0x0][0x3a8] ;  /* 0x0000ea00ff2c9b82 */ /* 0x000e640000000a00 */
[----:B-1----:R-:W-:-:S04]  /*1d10*/  @!P1 LEA R44, P4, R51, R44, 0x1 ;  /* 0x0000002c332c9211 */ /* 0x002fc800078808ff */
[----:B------:R-:W-:Y:S02]  /*1d20*/  @!P1 LEA.HI.X R45, R51, R45, R82, 0x1, P4 ;  /* 0x0000002d332d9211 */ /* 0x000fe400020f0c52 */
[----:B------:R-:W2:Y:S01]  /*1d30*/  @!P3 LDG.E.U16 R51, desc[UR8][R52.64+0x60] ;  /* 0x000060083433b981 */ /* 0x000ea2000c1e1500 */
[----:B------:R-:W1:Y:S01]  /*1d40*/  @!P3 LDC R82, c[0x0][0x3a0] ;  /* 0x0000e800ff52bb82 */ /* 0x000e620000000800 */
[----:B--2---:R-:W-:-:S05]  /*1d50*/  @!P3 HADD2.F32 R51, -RZ, R51.H0_H0 ;  /* 0x20000033ff33b230 */ /* 0x004fca0000004100 */
[----:B-1----:R-:W-:-:S04]  /*1d60*/  @!P3 FMUL R51, R51, R82 ;  /* 0x000000523333b220 */ /* 0x002fc80000400000 */
[----:B0-----:R-:W-:Y:S02]  /*1d70*/  @!P3 FFMA R51, R48, R75, R51 ;  /* 0x0000004b3033b223 */ /* 0x001fe40000000033 */
[----:B------:R-:W0:Y:S03]  /*1d80*/  @!P2 LDC R75, c[0x0][0x38c] ;  /* 0x0000e300ff4bab82 */ /* 0x000e260000000800 */
[----:B------:R-:W-:-:S04]  /*1d90*/  @!P3 F2FP.F16.F32.PACK_AB R51, RZ, R51 ;  /* 0x00000033ff33b23e */ /* 0x000fc800000000ff */
[----:B------:R-:W-:Y:S02]  /*1da0*/  PRMT R77, R51, 0x7610, R77 ;  /* 0x00007610334d7816 */ /* 0x000fe4000000004d */
[----:B------:R-:W1:Y:S03]  /*1db0*/  @!P2 LDC R51, c[0x0][0x3a0] ;  /* 0x0000e800ff33ab82 */ /* 0x000e660000000800 */
[----:B------:R2:W-:Y:S04]  /*1dc0*/  @!P3 STG.E.U16 desc[UR8][R52.64+0x60], R77 ;  /* 0x0000604d3400b986 */ /* 0x0005e8000c101508 */
[----:B------:R-:W3:Y:S02]  /*1dd0*/  @!P2 LDG.E.U16 R48, desc[UR8][R46.64+0x80] ;  /* 0x000080082e30a981 */ /* 0x000ee4000c1e1500 */
[----:B---3--:R-:W-:-:S05]  /*1de0*/  @!P2 HADD2.F32 R48, -RZ, R48.H0_H0 ;  /* 0x20000030ff30a230 */ /* 0x008fca0000004100 */
[----:B-1----:R-:W-:Y:S02]  /*1df0*/  @!P2 FMUL R48, R48, R51 ;  /* 0x000000333030a220 */ /* 0x002fe40000400000 */
[----:B------:R-:W1:Y:S02]  /*1e00*/  @!P1 LDC R51, c[0x0][0x38c] ;  /* 0x0000e300ff339b82 */ /* 0x000e640000000800 */
[----:B0-----:R-:W-:-:S05]  /*1e10*/  @!P2 FFMA R48, R49, R75, R48 ;  /* 0x0000004b3130a223 */ /* 0x001fca0000000030 */
[----:B------:R-:W-:Y:S01]  /*1e20*/  @!P2 F2FP.F16.F32.PACK_AB R48, RZ, R48 ;  /* 0x00000030ff30a23e */ /* 0x000fe200000000ff */
[----:B------:R-:W0:Y:S03]  /*1e30*/  @!P1 LDC R49, c[0x0][0x3a0] ;  /* 0x0000e800ff319b82 */ /* 0x000e260000000800 */
[----:B--2---:R-:W-:-:S05]  /*1e40*/  PRMT R53, R48, 0x7610, R53 ;  /* 0x0000761030357816 */ /* 0x004fca0000000035 */
[----:B------:R2:W-:Y:S04]  /*1e50*/  @!P2 STG.E.U16 desc[UR8][R46.64+0x80], R53 ;  /* 0x000080352e00a986 */ /* 0x0005e8000c101508 */
[----:B------:R-:W3:Y:S01]  /*1e60*/  @!P1 LDG.E.U16 R48, desc[UR8][R44.64+0xa0] ;  /* 0x0000a0082c309981 */ /* 0x000ee2000c1e1500 */
[C---:B------:R-:W-:Y:S01]  /*1e70*/  SHF.L.U32 R84, R43.reuse, 0x5, RZ ;  /* 0x000000052b547819 */ /* 0x040fe200000006ff */
[-C--:B------:R-:W-:Y:S01]  /*1e80*/  IMAD R79, R12, R43.reuse, R79 ;  /* 0x0000002b0c4f7224 */ /* 0x080fe200078e024f */
[----:B------:R-:W-:Y:S01]  /*1e90*/  SHF.L.U32 R82, R43, 0x4, RZ ;  /* 0x000000042b527819 */ /* 0x000fe200000006ff */
[----:B------:R-:W-:Y:S02]  /*1ea0*/  VIADD R52, R8, 0x60 ;  /* 0x0000006008347836 */ /* 0x000fe40000000000 */
[----:B------:R-:W-:Y:S01]  /*1eb0*/  IMAD R75, R12, R43, R84 ;  /* 0x0000002b0c4b7224 */ /* 0x000fe200078e0254 */
[----:B------:R-:W-:-:S04]  /*1ec0*/  IADD3 R81, PT, PT, R82, R79, RZ ;  /* 0x0000004f52517210 */ /* 0x000fc80007ffe0ff */
[-C--:B--2---:R-:W-:Y:S02]  /*1ed0*/  IADD3 R47, P2, PT, R8, R75.reuse, RZ ;  /* 0x0000004b082f7210 */ /* 0x084fe40007f5e0ff */
[----:B------:R-:W-:Y:S01]  /*1ee0*/  IADD3 R77, PT, PT, R82, R75, RZ ;  /* 0x0000004b524d7210 */ /* 0x000fe20007ffe0ff */
[----:B---3--:R-:W-:-:S05]  /*1ef0*/  @!P1 HADD2.F32 R48, -RZ, R48.H0_H0 ;  /* 0x20000030ff309230 */ /* 0x008fca0000004100 */
[----:B0-----:R-:W-:Y:S01]  /*1f00*/  @!P1 FMUL R49, R48, R49 ;  /* 0x0000003130319220 */ /* 0x001fe20000400000 */
[----:B------:R-:W-:Y:S02]  /*1f10*/  LEA.HI.X.SX32 R48, R75, R73, 0x1, P2 ;  /* 0x000000494b307211 */ /* 0x000fe400010f0eff */
[----:B------:R-:W-:Y:S01]  /*1f20*/  IADD3 R46, P2, PT, R8, R77, RZ ;  /* 0x0000004d082e7210 */ /* 0x000fe20007f5e0ff */
[----:B-1----:R-:W-:-:S05]  /*1f30*/  @!P1 FFMA R49, R50, R51, R49 ;  /* 0x0000003332319223 */ /* 0x002fca0000000031 */
[----:B------:R-:W-:-:S04]  /*1f40*/  @!P1 F2FP.F16.F32.PACK_AB R49, RZ, R49 ;  /* 0x00000031ff31923e */ /* 0x000fc800000000ff */
[----:B------:R-:W-:Y:S02]  /*1f50*/  PRMT R51, R49, 0x7610, R51 ;  /* 0x0000761031337816 */ /* 0x000fe40000000033 */
[----:B------:R-:W-:-:S03]  /*1f60*/  LEA.HI.X.SX32 R49, R77, R73, 0x1, P2 ;  /* 0x000000494d317211 */ /* 0x000fc600010f0eff */
[----:B------:R0:W-:Y:S01]  /*1f70*/  @!P1 STG.E.U16 desc[UR8][R44.64+0xa0], R51 ;  /* 0x0000a0332c009986 */ /* 0x0001e2000c101508 */
[----:B------:R-:W-:-:S04]  /*1f80*/  LEA R50, P1, R47, UR4, 0x1 ;  /* 0x000000042f327c11 */ /* 0x000fc8000f8208ff */
[----:B0-----:R-:W-:Y:S02]  /*1f90*/  LEA.HI.X R51, R47, UR5, R48, 0x1, P1 ;  /* 0x000000052f337c11 */ /* 0x001fe400088f0c30 */
[----:B------:R-:W-:Y:S02]  /*1fa0*/  LEA R48, P1, R46, UR4, 0x1 ;  /* 0x000000042e307c11 */ /* 0x000fe4000f8208ff */
[----:B------:R-:W-:Y:S02]  /*1fb0*/  IADD3 R47, P2, PT, R8, R79, RZ ;  /* 0x0000004f082f7210 */ /* 0x000fe40007f5e0ff */
[----:B------:R-:W-:Y:S02]  /*1fc0*/  LEA.HI.X R49, R46, UR5, R49, 0x1, P1 ;  /* 0x000000052e317c11 */ /* 0x000fe400088f0c31 */
[----:B------:R-:W-:Y:S02]  /*1fd0*/  LEA.HI.X.SX32 R44, R79, R73, 0x1, P2 ;  /* 0x000000494f2c7211 */ /* 0x000fe400010f0eff */
[----:B------:R-:W-:-:S02]  /*1fe0*/  LEA R46, P1, R47, UR4, 0x1 ;  /* 0x000000042f2e7c11 */ /* 0x000fc4000f8208ff */
[----:B------:R-:W-:Y:S02]  /*1ff0*/  IADD3 R45, P2, PT, R8, R81, RZ ;  /* 0x00000051082d7210 */ /* 0x000fe40007f5e0ff */
[----:B------:R-:W-:Y:S02]  /*2000*/  LEA.HI.X R47, R47, UR5, R44, 0x1, P1 ;  /* 0x000000052f2f7c11 */ /* 0x000fe400088f0c2c */
[----:B------:R-:W-:Y:S02]  /*2010*/  ISETP.GE.AND P1, PT, R52, R43, PT ;  /* 0x0000002b3400720c */ /* 0x000fe40003f26270 */
[----:B------:R-:W-:Y:S02]  /*2020*/  LEA.HI.X.SX32 R86, R81, R73, 0x1, P2 ;  /* 0x0000004951567211 */ /* 0x000fe400010f0eff */
[----:B------:R-:W-:Y:S02]  /*2030*/  ISETP.GE.OR P4, PT, R12, R42, P1 ;  /* 0x0000002a0c00720c */ /* 0x000fe40000f86670 */
[----:B------:R-:W-:-:S04]  /*2040*/  LEA R44, P2, R45, UR4, 0x1 ;  /* 0x000000042d2c7c11 */ /* 0x000fc8000f8408ff */
[----:B------:R-:W-:-:S07]  /*2050*/  LEA.HI.X R45, R45, UR5, R86, 0x1, P2 ;  /* 0x000000052d2d7c11 */ /* 0x000fce00090f0c56 */
[----:B------:R-:W-:-:S05]  /*2060*/  @!P4 IMAD R52, R12, R43, RZ ;  /* 0x0000002b0c34c224 */ /* 0x000fca00078e02ff */
[----:B------:R-:W-:-:S04]  /*2070*/  @!P4 IADD3 R83, P2, PT, R8, R52, RZ ;  /* 0x000000340853c210 */ /* 0x000fc80007f5e0ff */
[----:B------:R-:W-:Y:S02]  /*2080*/  @!P4 LEA.HI.X.SX32 R86, R52, R73, 0x1, P2 ;  /* 0x000000493456c211 */ /* 0x000fe400010f0eff */
[----:B------:R-:W0:Y:S02]  /*2090*/  @!P4 LDC.64 R52, c[0x0][0x3a8] ;  /* 0x0000ea00ff34cb82 */ /* 0x000e240000000a00 */
[C---:B0-----:R-:W-:Y:S02]  /*20a0*/  @!P4 LEA R88, P2, R83.reuse, R52, 0x1 ;  /* 0x000000345358c211 */ /* 0x041fe400078408ff */
[----:B------:R-:W-:Y:S02]  /*20b0*/  IADD3 R52, PT, PT, R8, 0x70, RZ ;  /* 0x0000007008347810 */ /* 0x000fe40007ffe0ff */
[----:B------:R-:W-:Y:S02]  /*20c0*/  @!P4 LEA.HI.X R89, R83, R53, R86, 0x1, P2 ;  /* 0x000000355359c211 */ /* 0x000fe400010f0c56 */
[----:B------:R-:W-:-:S04]  /*20d0*/  ISETP.GE.AND P2, PT, R52, R43, PT ;  /* 0x0000002b3400720c */ /* 0x000fc80003f46270 */
[----:B------:R-:W-:-:S13]  /*20e0*/  ISETP.GE.OR P3, PT, R12, R42, P2 ;  /* 0x0000002a0c00720c */ /* 0x000fda0001766670 */
[----:B------:R-:W-:-:S05]  /*20f0*/  @!P3 IMAD R52, R12, R43, RZ ;  /* 0x0000002b0c34b224 */ /* 0x000fca00078e02ff */
[----:B------:R-:W-:-:S04]  /*2100*/  @!P3 IADD3 R83, P5, PT, R8, R52, RZ ;  /* 0x000000340853b210 */ /* 0x000fc80007fbe0ff */
[----:B------:R-:W-:Y:S02]  /*2110*/  @!P3 LEA.HI.X.SX32 R86, R52, R73, 0x1, P5 ;  /* 0x000000493456b211 */ /* 0x000fe400028f0eff */
[----:B------:R-:W0:Y:S02]  /*2120*/  @!P3 LDC.64 R52, c[0x0][0x3a8] ;  /* 0x0000ea00ff34bb82 */ /* 0x000e240000000a00 */
[----:B0-----:R-:W-:-:S04]  /*2130*/  @!P3 LEA R90, P5, R83, R52, 0x1 ;  /* 0x00000034535ab211 */ /* 0x001fc800078a08ff */
[----:B------:R-:W-:Y:S02]  /*2140*/  @!P3 LEA.HI.X R91, R83, R53, R86, 0x1, P5 ;  /* 0x00000035535bb211 */ /* 0x000fe400028f0c56 */
[----:B------:R-:W-:Y:S01]  /*2150*/  IADD3 R83, PT, PT, R84, R79, RZ ;  /* 0x0000004f54537210 */ /* 0x000fe20007ffe0ff */
[----:B------:R-:W0:Y:S03]  /*2160*/  @!P4 LDC R86, c[0x0][0x38c] ;  /* 0x0000e300ff56cb82 */ /* 0x000e260000000800 */
[----:B------:R-:W-:-:S04]  /*2170*/  IADD3 R52, P5, PT, R8, R83, RZ ;  /* 0x0000005308347210 */ /* 0x000fc80007fbe0ff */
[----:B------:R-:W-:Y:S02]  /*2180*/  LEA.HI.X.SX32 R53, R83, R73, 0x1, P5 ;  /* 0x0000004953357211 */ /* 0x000fe400028f0eff */
[----:B------:R-:W-:-:S04]  /*2190*/  LEA R84, P5, R52, UR4, 0x1 ;  /* 0x0000000434547c11 */ /* 0x000fc8000f8a08ff */
[----:B------:R-:W-:Y:S02]  /*21a0*/  LEA.HI.X R85, R52, UR5, R53, 0x1, P5 ;  /* 0x0000000534557c11 */ /* 0x000fe4000a8f0c35 */
[----:B------:R-:W2:Y:S01]  /*21b0*/  @!P4 LDG.E.U16 R52, desc[UR8][R88.64+0xc0] ;  /* 0x0000c0085834c981 */ /* 0x000ea2000c1e1500 */
[----:B------:R-:W1:Y:S01]  /*21c0*/  @!P4 LDC R53, c[0x0][0x3a0] ;  /* 0x0000e800ff35cb82 */ /* 0x000e620000000800 */
[----:B------:R-:W-:Y:S01]  /*21d0*/  VIADD R87, R12, 0x10 ;  /* 0x000000100c577836 */ /* 0x000fe20000000000 */
[----:B------:R-:W-:Y:S01]  /*21e0*/  ISETP.NE.AND P5, PT, R9, RZ, PT ;  /* 0x000000ff0900720c */ /* 0x000fe20003fa5270 */
        /* <DEDUP_REMOVED lines=10> */
[----:B-1----:R-:W-:-:S04]  /*2290*/  @!P3 FMUL R53, R52, R53 ;  /* 0x000000353435b220 */ /* 0x002fc80000400000 */
[----:B0-----:R-:W-:-:S05]  /*22a0*/  @!P3 FFMA R53, R78, R80, R53 ;  /* 0x000000504e35b223 */ /* 0x001fca0000000035 */
[----:B------:R-:W-:-:S04]  /*22b0*/  @!P3 F2FP.F16.F32.PACK_AB R53, RZ, R53 ;  /* 0x00000035ff35b23e */ /* 0x000fc800000000ff */
[----:B------:R-:W-:-:S05]  /*22c0*/  PRMT R92, R53, 0x7610, R92 ;  /* 0x00007610355c7816 */ /* 0x000fca000000005c */
[----:B------:R0:W-:Y:S01]  /*22d0*/  @!P3 STG.E.U16 desc[UR8][R90.64+0xe0], R92 ;  /* 0x0000e05c5a00b986 */ /* 0x0001e2000c101508 */
[----:B------:R-:W-:-:S13]  /*22e0*/  ISETP.GE.OR P3, PT, R87, R42, P5 ;  /* 0x0000002a5700720c */ /* 0x000fda0002f66670 */
[----:B--2---:R-:W-:-:S05]  /*22f0*/  @!P3 IMAD R89, R12, R43, R82 ;  /* 0x0000002b0c59b224 */ /* 0x004fca00078e0252 */
[----:B------:R-:W-:Y:S02]  /*2300*/  @!P3 SHF.R.S32.HI R53, RZ, 0x1f, R89 ;  /* 0x0000001fff35b819 */ /* 0x000fe40000011459 */
[----:B------:R-:W-:-:S04]  /*2310*/  @!P3 IADD3 R78, P4, PT, R8, R89, RZ ;  /* 0x00000059084eb210 */ /* 0x000fc80007f9e0ff */
[----:B------:R-:W-:Y:S02]  /*2320*/  @!P3 LEA.HI.X.SX32 R80, R8, R53, 0x1, P4 ;  /* 0x000000350850b211 */ /* 0x000fe400020f0eff */
[----:B------:R-:W1:Y:S02]  /*2330*/  @!P3 LDC.64 R52, c[0x0][0x3a8] ;  /* 0x0000ea00ff34bb82 */ /* 0x000e640000000a00 */
[----:B-1----:R-:W-:-:S04]  /*2340*/  @!P3 LEA R88, P4, R78, R52, 0x1 ;  /* 0x000000344e58b211 */ /* 0x002fc800078808ff */
[----:B------:R-:W-:Y:S02]  /*2350*/  @!P3 LEA.HI.X R89, R78, R53, R80, 0x1, P4 ;  /* 0x000000354e59b211 */ /* 0x000fe400020f0c50 */
[----:B------:R-:W-:-:S04]  /*2360*/  ISETP.GE.AND P4, PT, R8, R43, PT ;  /* 0x0000002b0800720c */ /* 0x000fc80003f86270 */
[----:B------:R-:W-:Y:S02]  /*2370*/  P2R R78, PR, RZ, 0x10 ;  /* 0x00000010ff4e7803 */ /* 0x000fe40000000000 */
[----:B------:R-:W-:-:S13]  /*2380*/  ISETP.GE.OR P4, PT, R87, R42, P4 ;  /* 0x0000002a5700720c */ /* 0x000fda0002786670 */
[----:B------:R-:W1:Y:S01]  /*2390*/  @!P4 LDC.64 R52, c[0x0][0x3a8] ;  /* 0x0000ea00ff34cb82 */ /* 0x000e620000000a00 */
[----:B0-----:R-:W-:-:S05]  /*23a0*/  @!P4 IMAD R91, R12, R43, R82 ;  /* 0x0000002b0c5bc224 */ /* 0x001fca00078e0252 */
[----:B------:R-:W-:Y:S02]  /*23b0*/  @!P4 IADD3 R91, PT, PT, R8, R91, RZ ;  /* 0x0000005b085bc210 */ /* 0x000fe40007ffe0ff */
[----:B------:R-:W0:Y:S03]  /*23c0*/  @!P4 LDC R86, c[0x0][0x38c] ;  /* 0x0000e300ff56cb82 */ /* 0x000e260000000800 */
[----:B-1----:R-:W-:-:S05]  /*23d0*/  @!P4 IMAD.WIDE R52, R91, 0x2, R52 ;  /* 0x000000025b34c825 */ /* 0x002fca00078e0234 */
[----:B------:R-:W1:Y:S01]  /*23e0*/  @!P4 LDC R91, c[0x0][0x3a0] ;  /* 0x0000e800ff5bcb82 */ /* 0x000e620000000800 */
[----:B------:R-:W2:Y:S02]  /*23f0*/  @!P4 LDG.E.U16 R80, desc[UR8][R52.64] ;  /* 0x000000083450c981 */ /* 0x000ea4000c1e1500 */
[----:B--2---:R-:W-:-:S05]  /*2400*/  @!P4 HADD2.F32 R80, -RZ, R80.H0_H0 ;  /* 0x20000050ff50c230 */ /* 0x004fca0000004100 */
[----:B-1----:R-:W-:Y:S02]  /*2410*/  @!P4 FMUL R91, R80, R91 ;  /* 0x0000005b505bc220 */ /* 0x002fe40000400000 */
[----:B------:R-:W1:Y:S02]  /*2420*/  @!P3 LDC R80, c[0x0][0x38c] ;  /* 0x0000e300ff50bb82 */ /* 0x000e640000000800 */
[----:B0-----:R-:W-:-:S05]  /*2430*/  @!P4 FFMA R91, R74, R86, R91 ;  /* 0x000000564a5bc223 */ /* 0x001fca000000005b */
[----:B------:R-:W-:-:S04]  /*2440*/  @!P4 F2FP.F16.F32.PACK_AB R91, RZ, R91 ;  /* 0x0000005bff5bc23e */ /* 0x000fc800000000ff */
[----:B------:R-:W-:Y:S02]  /*2450*/  PRMT R86, R91, 0x7610, R86 ;  /* 0x000076105b567816 */ /* 0x000fe40000000056 */
[----:B------:R-:W0:Y:S03]  /*2460*/  @!P3 LDC R91, c[0x0][0x3a0] ;  /* 0x0000e800ff5bbb82 */ /* 0x000e260000000800 */
[----:B------:R2:W-:Y:S04]  /*2470*/  @!P4 STG.E.U16 desc[UR8][R52.64], R86 ;  /* 0x000000563400c986 */ /* 0x0005e8000c101508 */
[----:B------:R-:W3:Y:S01]  /*2480*/  @!P3 LDG.E.U16 R74, desc[UR8][R88.64+0x20] ;  /* 0x00002008584ab981 */ /* 0x000ee2000c1e1500 */
[----:B------:R-:W-:Y:S01]  /*2490*/  ISETP.NE.AND P5, PT, R20, RZ, PT ;  /* 0x000000ff1400720c */ /* 0x000fe20003fa5270 */
[----:B---3--:R-:W-:-:S05]  /*24a0*/  @!P3 HADD2.F32 R74, -RZ, R74.H0_H0 ;  /* 0x2000004aff4ab230 */ /* 0x008fca0000004100 */
[----:B0-----:R-:W-:-:S04]  /*24b0*/  @!P3 FMUL R91, R74, R91 ;  /* 0x0000005b4a5bb220 */ /* 0x001fc80000400000 */
[----:B-1----:R-:W-:-:S05]  /*24c0*/  @!P3 FFMA R91, R76, R80, R91 ;  /* 0x000000504c5bb223 */ /* 0x002fca000000005b */
[----:B------:R-:W-:-:S04]  /*24d0*/  @!P3 F2FP.F16.F32.PACK_AB R91, RZ, R91 ;  /* 0x0000005bff5bb23e */ /* 0x000fc800000000ff */
[----:B------:R-:W-:-:S05]  /*24e0*/  PRMT R76, R91, 0x7610, R76 ;  /* 0x000076105b4c7816 */ /* 0x000fca000000004c */
[----:B------:R0:W-:Y:S01]  /*24f0*/  @!P3 STG.E.U16 desc[UR8][R88.64+0x20], R76 ;  /* 0x0000204c5800b986 */ /* 0x0001e2000c101508 */
[----:B------:R-:W-:-:S13]  /*2500*/  ISETP.GE.OR P3, PT, R87, R42, P5 ;  /* 0x0000002a5700720c */ /* 0x000fda0002f66670 */
[----:B--2---:R-:W-:Y:S01]  /*2510*/  @!P3 IMAD R53, R12, R43, R82 ;  /* 0x0000002b0c35b224 */ /* 0x004fe200078e0252 */
[----:B0-----:R-:W0:Y:S04]  /*2520*/  @!P3 LDC R76, c[0x0][0x38c] ;  /* 0x0000e300ff4cbb82 */ /* 0x001e280000000800 */
[----:B------:R-:W-:Y:S02]  /*2530*/  @!P3 SHF.R.S32.HI R91, RZ, 0x1f, R53 ;  /* 0x0000001fff5bb819 */ /* 0x000fe40000011435 */
[C---:B------:R-:W-:Y:S02]  /*2540*/  @!P3 IADD3 R74, P4, PT, R8.reuse, R53, RZ ;  /* 0x00000035084ab210 */ /* 0x040fe40007f9e0ff */
[----:B------:R-:W1:Y:S02]  /*2550*/  @!P3 LDC.64 R52, c[0x0][0x3a8] ;  /* 0x0000ea00ff34bb82 */ /* 0x000e640000000a00 */
[----:B------:R-:W-:-:S02]  /*2560*/  @!P3 LEA.HI.X.SX32 R91, R8, R91, 0x1, P4 ;  /* 0x0000005b085bb211 */ /* 0x000fc400020f0eff */
[----:B-1----:R-:W-:-:S04]  /*2570*/  @!P3 LEA R90, P4, R74, R52, 0x1 ;  /* 0x000000344a5ab211 */ /* 0x002fc800078808ff */
[----:B------:R-:W-:Y:S02]  /*2580*/  @!P3 LEA.HI.X R91, R74, R53, R91, 0x1, P4 ;  /* 0x000000354a5bb211 */ /* 0x000fe400020f0c5b */
[----:B------:R-:W-:-:S13]  /*2590*/  ISETP.GE.OR P4, PT, R87, R42, P6 ;  /* 0x0000002a5700720c */ /* 0x000fda0003786670 */
[----:B------:R-:W-:-:S05]  /*25a0*/  @!P4 IMAD R53, R12, R43, R82 ;  /* 0x0000002b0c35c224 */ /* 0x000fca00078e0252 */
[----:B------:R-:W-:Y:S02]  /*25b0*/  @!P4 SHF.R.S32.HI R89, RZ, 0x1f, R53 ;  /* 0x0000001fff59c819 */ /* 0x000fe40000011435 */
[C---:B------:R-:W-:Y:S02]  /*25c0*/  @!P4 IADD3 R74, P5, PT, R8.reuse, R53, RZ ;  /* 0x00000035084ac210 */ /* 0x040fe40007fbe0ff */
[----:B------:R-:W1:Y:S02]  /*25d0*/  @!P4 LDC.64 R52, c[0x0][0x3a8] ;  /* 0x0000ea00ff34cb82 */ /* 0x000e640000000a00 */
[----:B------:R-:W-:Y:S02]  /*25e0*/  @!P4 LEA.HI.X.SX32 R89, R8, R89, 0x1, P5 ;  /* 0x000000590859c211 */ /* 0x000fe400028f0eff */
        /* <DEDUP_REMOVED lines=12> */
[----:B------:R-:W3:Y:S01]  /*26b0*/  @!P4 LDG.E.U16 R71, desc[UR8][R52.64+0x60] ;  /* 0x000060083447c981 */ /* 0x000ee2000c1e1500 */
[----:B------:R-:W-:-:S13]  /*26c0*/  ISETP.GE.OR P3, PT, R87, R42, P0 ;  /* 0x0000002a5700720c */ /* 0x000fda0000766670 */
[----:B------:R-:W-:Y:S01]  /*26d0*/  @!P3 IMAD R86, R12, R43, R82 ;  /* 0x0000002b0c56b224 */ /* 0x000fe200078e0252 */
[----:B------:R-:W-:Y:S02]  /*26e0*/  IADD3 R89, PT, PT, R82, R83, RZ ;  /* 0x0000005352597210 */ /* 0x000fe40007ffe0ff */
[----:B------:R-:W-:Y:S02]  /*26f0*/  P2R R88, PR, RZ, 0x1 ;  /* 0x00000001ff587803 */ /* 0x000fe40000000000 */
[----:B------:R-:W-:Y:S01]  /*2700*/  ISETP.NE.AND P0, PT, R70, RZ, PT ;  /* 0x000000ff4600720c */ /* 0x000fe20003f05270 */
[----:B---3--:R-:W-:-:S05]  /*2710*/  @!P4 HADD2.F32 R71, -RZ, R71.H0_H0 ;  /* 0x20000047ff47c230 */ /* 0x008fca0000004100 */
[----:B-1----:R-:W-:-:S04]  /*2720*/  @!P4 FMUL R71, R71, R74 ;  /* 0x0000004a4747c220 */ /* 0x002fc80000400000 */
[----:B0-----:R-:W-:-:S05]  /*2730*/  @!P4 FFMA R71, R72, R76, R71 ;  /* 0x0000004c4847c223 */ /* 0x001fca0000000047 */
[----:B------:R-:W-:-:S05]  /*2740*/  @!P4 F2FP.F16.F32.PACK_AB R71, RZ, R71 ;  /* 0x00000047ff47c23e */ /* 0x000fca00000000ff */
[----:B------:R0:W-:Y:S01]  /*2750*/  @!P4 STG.E.U16 desc[UR8][R52.64+0x60], R71 ;  /* 0x000060473400c986 */ /* 0x0001e2000c101508 */
[----:B--2---:R-:W-:-:S04]  /*2760*/  @!P3 IADD3 R91, P4, PT, R8, R86, RZ ;  /* 0x00000056085bb210 */ /* 0x004fc80007f9e0ff */
[----:B------:R-:W-:Y:S02]  /*2770*/  @!P3 LEA.HI.X.SX32 R86, R86, R73, 0x1, P4 ;  /* 0x000000495656b211 */ /* 0x000fe400020f0eff */
[----:B------:R-:W-:-:S13]  /*2780*/  ISETP.GE.OR P4, PT, R87, R42, P1 ;  /* 0x0000002a5700720c */ /* 0x000fda0000f86670 */
[----:B------:R-:W-:-:S05]  /*2790*/  @!P4 IMAD R80, R12, R43, R82 ;  /* 0x0000002b0c50c224 */ /* 0x000fca00078e0252 */
[----:B------:R-:W-:-:S04]  /*27a0*/  @!P4 IADD3 R76, P5, PT, R8, R80, RZ ;  /* 0x00000050084cc210 */ /* 0x000fc80007fbe0ff */
[----:B------:R-:W-:Y:S02]  /*27b0*/  @!P4 LEA.HI.X.SX32 R80, R80, R73, 0x1, P5 ;  /* 0x000000495050c211 */ /* 0x000fe400028f0eff */
[----:B------:R-:W-:-:S13]  /*27c0*/  ISETP.GE.OR P5, PT, R87, R42, P2 ;  /* 0x0000002a5700720c */ /* 0x000fda00017a6670 */
[----:B------:R-:W-:-:S05]  /*27d0*/  @!P5 IMAD R74, R12, R43, R82 ;  /* 0x0000002b0c4ad224 */ /* 0x000fca00078e0252 */
[----:B0-----:R-:W-:-:S04]  /*27e0*/  @!P5 IADD3 R71, P6, PT, R8, R74, RZ ;  /* 0x0000004a0847d210 */ /* 0x001fc80007fde0ff */
[----:B------:R-:W-:Y:S02]  /*27f0*/  @!P5 LEA.HI.X.SX32 R74, R74, R73, 0x1, P6 ;  /* 0x000000494a4ad211 */ /* 0x000fe400030f0eff */
[----:B------:R-:W-:-:S04]  /*2800*/  IADD3 R52, P6, PT, R8, R89, RZ ;  /* 0x0000005908347210 */ /* 0x000fc80007fde0ff */
[----:B------:R-:W-:Y:S02]  /*2810*/  LEA.HI.X.SX32 R73, R89, R73, 0x1, P6 ;  /* 0x0000004959497211 */ /* 0x000fe400030f0eff */
[----:B------:R-:W-:-:S04]  /*2820*/  LEA R72, P6, R52, UR4, 0x1 ;  /* 0x0000000434487c11 */ /* 0x000fc8000f8c08ff */
[----:B------:R-:W-:Y:S02]  /*2830*/  LEA.HI.X R73, R52, UR5, R73, 0x1, P6 ;  /* 0x0000000534497c11 */ /* 0x000fe4000b0f0c49 */
[----:B------:R-:W-:-:S13]  /*2840*/  ISETP.GE.OR P6, PT, R87, R42, P0 ;  /* 0x0000002a5700720c */ /* 0x000fda00007c6670 */
[----:B------:R-:W-:-:S05]  /*2850*/  @!P6 IMAD R43, R12, R43, R82 ;  /* 0x0000002b0c2be224 */ /* 0x000fca00078e0252 */
[----:B------:R-:W-:Y:S02]  /*2860*/  @!P6 SHF.R.S32.HI R53, RZ, 0x1f, R43 ;  /* 0x0000001fff35e819 */ /* 0x000fe4000001142b */
[----:B------:R-:W-:-:S04]  /*2870*/  @!P6 IADD3 R43, P0, PT, R8, R43, RZ ;  /* 0x0000002b082be210 */ /* 0x000fc80007f1e0ff */
[----:B------:R-:W-:Y:S02]  /*2880*/  @!P6 LEA.HI.X.SX32 R82, R8, R53, 0x1, P0 ;  /* 0x000000350852e211 */ /* 0x000fe400000f0eff */
[----:B------:R-:W0:Y:S02]  /*2890*/  @!P6 LDC.64 R52, c[0x0][0x3a8] ;  /* 0x0000ea00ff34eb82 */ /* 0x000e240000000a00 */
[----:B0-----:R-:W-:-:S04]  /*28a0*/  @!P6 LEA R92, P0, R43, R52, 0x1 ;  /* 0x000000342b5ce211 */ /* 0x001fc800078008ff */
[----:B------:R-:W-:Y:S02]  /*28b0*/  @!P6 LEA.HI.X R93, R43, R53, R82, 0x1, P0 ;  /* 0x000000352b5de211 */ /* 0x000fe400000f0c52 */
[----:B------:R-:W0:Y:S03]  /*28c0*/  @!P3 LDC.64 R52, c[0x0][0x3a8] ;  /* 0x0000ea00ff34bb82 */ /* 0x000e260000000a00 */
[----:B------:R-:W2:Y:S01]  /*28d0*/  @!P6 LDG.E.U16 R43, desc[UR8][R92.64+0x80] ;  /* 0x000080085c2be981 */ /* 0x000ea2000c1e1500 */
[----:B0-----:R-:W-:-:S04]  /*28e0*/  @!P3 LEA R90, P0, R91, R52, 0x1 ;  /* 0x000000345b5ab211 */ /* 0x001fc800078008ff */
[----:B------:R-:W0:Y:S01]  /*28f0*/  @!P6 LDC R52, c[0x0][0x3a0] ;  /* 0x0000e800ff34eb82 */ /* 0x000e220000000800 */
[----:B------:R-:W-:-:S07]  /*2900*/  @!P3 LEA.HI.X R91, R91, R53, R86, 0x1, P0 ;  /* 0x000000355b5bb211 */ /* 0x000fce00000f0c56 */
[----:B------:R-:W1:Y:S01]  /*2910*/  @!P6 LDC R53, c[0x0][0x38c] ;  /* 0x0000e300ff35eb82 */ /* 0x000e620000000800 */
[----:B--2---:R-:W-:-:S05]  /*2920*/  @!P6 HADD2.F32 R43, -RZ, R43.H0_H0 ;  /* 0x2000002bff2be230 */ /* 0x004fca0000004100 */
[----:B0-----:R-:W-:Y:S02]  /*2930*/  @!P6 FMUL R43, R43, R52 ;  /* 0x000000342b2be220 */ /* 0x001fe40000400000 */
[----:B------:R-:W0:Y:S02]  /*2940*/  @!P3 LDC R52, c[0x0][0x3a0] ;  /* 0x0000e800ff34bb82 */ /* 0x000e240000000800 */
[----:B-1----:R-:W-:-:S05]  /*2950*/  @!P6 FFMA R43, R68, R53, R43 ;  /* 0x00000035442be223 */ /* 0x002fca000000002b */
[----:B------:R-:W-:Y:S01]  /*2960*/  @!P6 F2FP.F16.F32.PACK_AB R43, RZ, R43 ;  /* 0x0000002bff2be23e */ /* 0x000fe200000000ff */
[----:B------:R-:W1:Y:S03]  /*2970*/  @!P3 LDC R53, c[0x0][0x38c] ;  /* 0x0000e300ff35bb82 */ /* 0x000e660000000800 */
[----:B------:R-:W-:-:S05]  /*2980*/  PRMT R68, R43, 0x7610, R68 ;  /* 0x000076102b447816 */ /* 0x000fca0000000044 */
[----:B------:R2:W-:Y:S04]  /*2990*/  @!P6 STG.E.U16 desc[UR8][R92.64+0x80], R68 ;  /* 0x000080445c00e986 */ /* 0x0005e8000c101508 */
[----:B------:R-:W3:Y:S02]  /*29a0*/  @!P3 LDG.E.U16 R43, desc[UR8][R90.64+0xa0] ;  /* 0x0000a0085a2bb981 */ /* 0x000ee4000c1e1500 */
[----:B---3--:R-:W-:-:S05]  /*29b0*/  @!P3 HADD2.F32 R43, -RZ, R43.H0_H0 ;  /* 0x2000002bff2bb230 */ /* 0x008fca0000004100 */
[----:B0-----:R-:W-:-:S04]  /*29c0*/  @!P3 FMUL R52, R43, R52 ;  /* 0x000000342b34b220 */ /* 0x001fc80000400000 */
[----:B-1----:R-:W-:-:S05]  /*29d0*/  @!P3 FFMA R52, R69, R53, R52 ;  /* 0x000000354534b223 */ /* 0x002fca0000000034 */
[----:B------:R-:W-:-:S04]  /*29e0*/  @!P3 F2FP.F16.F32.PACK_AB R52, RZ, R52 ;  /* 0x00000034ff34b23e */ /* 0x000fc800000000ff */
[----:B------:R-:W-:Y:S02]  /*29f0*/  PRMT R69, R52, 0x7610, R69 ;  /* 0x0000761034457816 */ /* 0x000fe40000000045 */
[----:B------:R-:W2:Y:S03]  /*2a00*/  @!P4 LDC.64 R52, c[0x0][0x3a8] ;  /* 0x0000ea00ff34cb82 */ /* 0x000ea60000000a00 */
[----:B------:R0:W-:Y:S01]  /*2a10*/  @!P3 STG.E.U16 desc[UR8][R90.64+0xa0], R69 ;  /* 0x0000a0455a00b986 */ /* 0x0001e2000c101508 */
[----:B--2---:R-:W-:-:S04]  /*2a20*/  @!P4 LEA R68, P3, R76, R52, 0x1 ;  /* 0x000000344c44c211 */ /* 0x004fc800078608ff */
[----:B0-----:R-:W-:Y:S02]  /*2a30*/  @!P4 LEA.HI.X R69, R76, R53, R80, 0x1, P3 ;  /* 0x000000354c45c211 */ /* 0x001fe400018f0c50 */
[----:B------:R-:W0:Y:S03]  /*2a40*/  @!P5 LDC.64 R52, c[0x0][0x3a8] ;  /* 0x0000ea00ff34db82 */ /* 0x000e260000000a00 */
[----:B------:R-:W2:Y:S01]  /*2a50*/  @!P4 LDG.E.U16 R43, desc[UR8][R68.64+0xc0] ;  /* 0x0000c008442bc981 */ /* 0x000ea2000c1e1500 */
[----:B------:R-:W-:-:S04]  /*2a60*/  ISETP.NE.AND P6, PT, R70, RZ, PT ;  /* 0x000000ff4600720c */ /* 0x000fc80003fc5270 */
[----:B------:R-:W1:Y:S01]  /*2a70*/  @!P4 LDC R70, c[0x0][0x3a0] ;  /* 0x0000e800ff46cb82 */ /* 0x000e620000000800 */
[----:B0-----:R-:W-:-:S04]  /*2a80*/  @!P5 LEA R52, P3, R71, R52, 0x1 ;  /* 0x000000344734d211 */ /* 0x001fc800078608ff */
[----:B------:R-:W-:-:S03]  /*2a90*/  @!P5 LEA.HI.X R53, R71, R53, R74, 0x1, P3 ;  /* 0x000000354735d211 */ /* 0x000fc600018f0c4a */
[----:B------:R-:W0:Y:S01]  /*2aa0*/  @!P4 LDC R71, c[0x0][0x38c] ;  /* 0x0000e300ff47cb82 */ /* 0x000e220000000800 */
[----:B--2---:R-:W-:-:S05]  /*2ab0*/  @!P4 HADD2.F32 R43, -RZ, R43.H0_H0 ;  /* 0x2000002bff2bc230 */ /* 0x004fca0000004100 */
[----:B-1----:R-:W-:-:S04]  /*2ac0*/  @!P4 FMUL R43, R43, R70 ;  /* 0x000000462b2bc220 */ /* 0x002fc80000400000 */
[----:B0-----:R-:W-:Y:S02]  /*2ad0*/  @!P4 FFMA R43, R58, R71, R43 ;  /* 0x000000473a2bc223 */ /* 0x001fe4000000002b */
[----:B------:R-:W0:Y:S03]  /*2ae0*/  @!P5 LDC R58, c[0x0][0x38c] ;  /* 0x0000e300ff3adb82 */ /* 0x000e260000000800 */
[----:B------:R-:W-:-:S04]  /*2af0*/  @!P4 F2FP.F16.F32.PACK_AB R43, RZ, R43 ;  /* 0x0000002bff2bc23e */ /* 0x000fc800000000ff */
[----:B------:R-:W-:Y:S02]  /*2b00*/  PRMT R70, R43, 0x7610, R70 ;  /* 0x000076102b467816 */ /* 0x000fe40000000046 */
[----:B------:R-:W1:Y:S03]  /*2b10*/  @!P5 LDC R43, c[0x0][0x3a0] ;  /* 0x0000e800ff2bdb82 */ /* 0x000e660000000800 */
[----:B------:R2:W-:Y:S01]  /*2b20*/  @!P4 STG.E.U16 desc[UR8][R68.64+0xc0], R70 ;  /* 0x0000c0464400c986 */ /* 0x0005e2000c101508 */
[----:B------:R-:W-:-:S03]  /*2b30*/  ISETP.NE.AND P4, PT, R20, RZ, PT ;  /* 0x000000ff1400720c */ /* 0x000fc60003f85270 */
[----:B------:R-:W3:Y:S01]  /*2b40*/  @!P5 LDG.E.U16 R20, desc[UR8][R52.64+0xe0] ;  /* 0x0000e0083414d981 */ /* 0x000ee2000c1e1500 */
[----:B------:R-:W-:Y:S01]  /*2b50*/  ISETP.NE.AND P3, PT, R78, RZ, PT ;  /* 0x000000ff4e00720c */ /* 0x000fe20003f65270 */
[----:B---3--:R-:W-:-:S05]  /*2b60*/  @!P5 HADD2.F32 R20, -RZ, R20.H0_H0 ;  /* 0x20000014ff14d230 */ /* 0x008fca0000004100 */
[----:B-1----:R-:W-:-:S04]  /*2b70*/  @!P5 FMUL R43, R20, R43 ;  /* 0x0000002b142bd220 */ /* 0x002fc80000400000 */
[----:B0-----:R-:W-:-:S05]  /*2b80*/  @!P5 FFMA R43, R66, R58, R43 ;  /* 0x0000003a422bd223 */ /* 0x001fca000000002b */
[----:B------:R-:W-:-:S04]  /*2b90*/  @!P5 F2FP.F16.F32.PACK_AB R43, RZ, R43 ;  /* 0x0000002bff2bd23e */ /* 0x000fc800000000ff */
[----:B------:R-:W-:Y:S01]  /*2ba0*/  PRMT R71, R43, 0x7610, R71 ;  /* 0x000076102b477816 */ /* 0x000fe20000000047 */
[----:B------:R-:W-:-:S05]  /*2bb0*/  VIADD R43, R12, 0x20 ;  /* 0x000000200c2b7836 */ /* 0x000fca0000000000 */
[----:B------:R-:W-:Y:S01]  /*2bc0*/  ISETP.GE.OR P3, PT, R43, R42, P3 ;  /* 0x0000002a2b00720c */ /* 0x000fe20001f66670 */
[----:B------:R0:W-:Y:S01]  /*2bd0*/  @!P5 STG.E.U16 desc[UR8][R52.64+0xe0], R71 ;  /* 0x0000e0473400d986 */ /* 0x0001e2000c101508 */
[----:B------:R-:W-:-:S11]  /*2be0*/  ISETP.NE.AND P5, PT, R67, RZ, PT ;  /* 0x000000ff4300720c */ /* 0x000fd60003fa5270 */
[----:B------:R-:W1:Y:S01]  /*2bf0*/  @!P3 LDC.64 R66, c[0x0][0x3a8] ;  /* 0x0000ea00ff42bb82 */ /* 0x000e620000000a00 */
[----:B------:R-:W-:-:S07]  /*2c00*/  @!P3 IADD3 R75, PT, PT, R8, R75, RZ ;  /* 0x0000004b084bb210 */ /* 0x000fce0007ffe0ff */
[----:B--2---:R-:W2:Y:S08]  /*2c10*/  @!P3 LDC R69, c[0x0][0x3a0] ;  /* 0x0000e800ff45bb82 */ /* 0x004eb00000000800 */
[----:B------:R-:W3:Y:S01]  /*2c20*/  @!P3 LDC R58, c[0x0][0x38c] ;  /* 0x0000e300ff3abb82 */ /* 0x000ee20000000800 */
[----:B-1----:R-:W-:-:S05]  /*2c30*/  @!P3 IMAD.WIDE R66, R75, 0x2, R66 ;  /* 0x000000024b42b825 */ /* 0x002fca00078e0242 */
[----:B------:R-:W4:Y:S02]  /*2c40*/  @!P3 LDG.E.U16 R20, desc[UR8][R66.64] ;  /* 0x000000084214b981 */ /* 0x000f24000c1e1500 */
[----:B----4-:R-:W-:-:S05]  /*2c50*/  @!P3 HADD2.F32 R20, -RZ, R20.H0_H0 ;  /* 0x20000014ff14b230 */ /* 0x010fca0000004100 */
[----:B--2---:R-:W-:-:S04]  /*2c60*/  @!P3 FMUL R20, R20, R69 ;  /* 0x000000451414b220 */ /* 0x004fc80000400000 */
[----:B---3--:R-:W-:-:S05]  /*2c70*/  @!P3 FFMA R20, R65, R58, R20 ;  /* 0x0000003a4114b223 */ /* 0x008fca0000000014 */
[----:B------:R-:W-:-:S04]  /*2c80*/  @!P3 F2FP.F16.F32.PACK_AB R20, RZ, R20 ;  /* 0x00000014ff14b23e */ /* 0x000fc800000000ff */
[----:B------:R-:W-:-:S05]  /*2c90*/  PRMT R58, R20, 0x7610, R58 ;  /* 0x00007610143a7816 */ /* 0x000fca000000003a */
[----:B------:R1:W-:Y:S01]  /*2ca0*/  @!P3 STG.E.U16 desc[UR8][R66.64], R58 ;  /* 0x0000003a4200b986 */ /* 0x0003e2000c101508 */
[----:B------:R-:W-:-:S04]  /*2cb0*/  ISETP.NE.AND P3, PT, R9, RZ, PT ;  /* 0x000000ff0900720c */ /* 0x000fc80003f65270 */
[----:B------:R-:W-:-:S13]  /*2cc0*/  ISETP.GE.OR P3, PT, R43, R42, P3 ;  /* 0x0000002a2b00720c */ /* 0x000fda0001f66670 */
[----:B------:R-:W2:Y:S01]  /*2cd0*/  @!P3 LDG.E.U16 R20, desc[UR8][R50.64+0x20] ;  /* 0x000020083214b981 */ /* 0x000ea2000c1e1500 */
[----:B0-----:R-:W0:Y:S08]  /*2ce0*/  @!P3 LDC R53, c[0x0][0x3a0] ;  /* 0x0000e800ff35bb82 */ /* 0x001e300000000800 */
[----:B------:R-:W3:Y:S01]  /*2cf0*/  @!P3 LDC R52, c[0x0][0x38c] ;  /* 0x0000e300ff34bb82 */ /* 0x000ee20000000800 */
[----:B--2---:R-:W-:-:S05]  /*2d00*/  @!P3 HADD2.F32 R20, -RZ, R20.H0_H0 ;  /* 0x20000014ff14b230 */ /* 0x004fca0000004100 */
[----:B0-----:R-:W-:-:S04]  /*2d10*/  @!P3 FMUL R53, R20, R53 ;  /* 0x000000351435b220 */ /* 0x001fc80000400000 */
[----:B---3--:R-:W-:-:S05]  /*2d20*/  @!P3 FFMA R53, R64, R52, R53 ;  /* 0x000000344035b223 */ /* 0x008fca0000000035 */
[----:B------:R-:W-:-:S04]  /*2d30*/  @!P3 F2FP.F16.F32.PACK_AB R53, RZ, R53 ;  /* 0x00000035ff35b23e */ /* 0x000fc800000000ff */
[----:B------:R-:W-:-:S05]  /*2d40*/  PRMT R64, R53, 0x7610, R64 ;  /* 0x0000761035407816 */ /* 0x000fca0000000040 */
[----:B------:R-:W-:Y:S01]  /*2d50*/  @!P3 STG.E.U16 desc[UR8][R50.64+0x20], R64 ;  /* 0x000020403200b986 */ /* 0x000fe2000c101508 */
[----:B------:R-:W-:-:S13]  /*2d60*/  ISETP.GE.OR P3, PT, R43, R42, P4 ;  /* 0x0000002a2b00720c */ /* 0x000fda0002766670 */
[----:B------:R-:W2:Y:S01]  /*2d70*/  @!P3 LDG.E.U16 R20, desc[UR8][R50.64+0x40] ;  /* 0x000040083214b981 */ /* 0x000ea2000c1e1500 */
[----:B------:R-:W0:Y:S08]  /*2d80*/  @!P3 LDC R53, c[0x0][0x3a0] ;  /* 0x0000e800ff35bb82 */ /* 0x000e300000000800 */
[----:B------:R-:W3:Y:S01]  /*2d90*/  @!P3 LDC R52, c[0x0][0x38c] ;  /* 0x0000e300ff34bb82 */ /* 0x000ee20000000800 */
[----:B--2---:R-:W-:-:S05]  /*2da0*/  @!P3 HADD2.F32 R20, -RZ, R20.H0_H0 ;  /* 0x20000014ff14b230 */ /* 0x004fca0000004100 */
[----:B0-----:R-:W-:-:S04]  /*2db0*/  @!P3 FMUL R20, R20, R53 ;  /* 0x000000351414b220 */ /* 0x001fc80000400000 */
[----:B---3--:R-:W-:-:S05]  /*2dc0*/  @!P3 FFMA R20, R63, R52, R20 ;  /* 0x000000343f14b223 */ /* 0x008fca0000000014 */
[----:B------:R-:W-:-:S04]  /*2dd0*/  @!P3 F2FP.F16.F32.PACK_AB R20, RZ, R20 ;  /* 0x00000014ff14b23e */ /* 0x000fc800000000ff */
[----:B-1----:R-:W-:-:S05]  /*2de0*/  PRMT R58, R20, 0x7610, R58 ;  /* 0x00007610143a7816 */ /* 0x002fca000000003a */
[----:B------:R0:W-:Y:S01]  /*2df0*/  @!P3 STG.E.U16 desc[UR8][R50.64+0x40], R58 ;  /* 0x0000403a3200b986 */ /* 0x0001e2000c101508 */
[----:B------:R-:W-:-:S13]  /*2e00*/  ISETP.GE.OR P3, PT, R43, R42, P5 ;  /* 0x0000002a2b00720c */ /* 0x000fda0002f66670 */
[----:B------:R-:W2:Y:S01]  /*2e10*/  @!P3 LDG.E.U16 R20, desc[UR8][R50.64+0x60] ;  /* 0x000060083214b981 */ /* 0x000ea2000c1e1500 */
[----:B------:R-:W1:Y:S08]  /*2e20*/  @!P3 LDC R53, c[0x0][0x3a0] ;  /* 0x0000e800ff35bb82 */ /* 0x000e700000000800 */
[----:B------:R-:W3:Y:S01]  /*2e30*/  @!P3 LDC R52, c[0x0][0x38c] ;  /* 0x0000e300ff34bb82 */ /* 0x000ee20000000800 */
[----:B--2---:R-:W-:-:S05]  /*2e40*/  @!P3 HADD2.F32 R20, -RZ, R20.H0_H0 ;  /* 0x20000014ff14b230 */ /* 0x004fca0000004100 */
[----:B-1----:R-:W-:-:S04]  /*2e50*/  @!P3 FMUL R53, R20, R53 ;  /* 0x000000351435b220 */ /* 0x002fc80000400000 */
[----:B---3--:R-:W-:-:S05]  /*2e60*/  @!P3 FFMA R53, R62, R52, R53 ;  /* 0x000000343e35b223 */ /* 0x008fca0000000035 */
[----:B------:R-:W-:-:S04]  /*2e70*/  @!P3 F2FP.F16.F32.PACK_AB R53, RZ, R53 ;  /* 0x00000035ff35b23e */ /* 0x000fc800000000ff */
[----:B------:R-:W-:-:S05]  /*2e80*/  PRMT R62, R53, 0x7610, R62 ;  /* 0x00007610353e7816 */ /* 0x000fca000000003e */
[----:B------:R-:W-:Y:S01]  /*2e90*/  @!P3 STG.E.U16 desc[UR8][R50.64+0x60], R62 ;  /* 0x0000603e3200b986 */ /* 0x000fe2000c101508 */
[----:B------:R-:W-:-:S13]  /*2ea0*/  ISETP.GE.OR P3, PT, R43, R42, P6 ;  /* 0x0000002a2b00720c */ /* 0x000fda0003766670 */
[----:B------:R-:W2:Y:S01]  /*2eb0*/  @!P3 LDG.E.U16 R20, desc[UR8][R50.64+0x80] ;  /* 0x000080083214b981 */ /* 0x000ea2000c1e1500 */
[----:B------:R-:W1:Y:S08]  /*2ec0*/  @!P3 LDC R53, c[0x0][0x3a0] ;  /* 0x0000e800ff35bb82 */ /* 0x000e700000000800 */
[----:B------:R-:W3:Y:S01]  /*2ed0*/  @!P3 LDC R52, c[0x0][0x38c] ;  /* 0x0000e300ff34bb82 */ /* 0x000ee20000000800 */
[----:B------:R-:W-:Y:S01]  /*2ee0*/  ISETP.NE.AND P0, PT, R88, RZ, PT ;  /* 0x000000ff5800720c */ /* 0x000fe20003f05270 */
[----:B--2---:R-:W-:-:S05]  /*2ef0*/  @!P3 HADD2.F32 R20, -RZ, R20.H0_H0 ;  /* 0x20000014ff14b230 */ /* 0x004fca0000004100 */
[----:B-1----:R-:W-:-:S04]  /*2f00*/  @!P3 FMUL R20, R20, R53 ;  /* 0x000000351414b220 */ /* 0x002fc80000400000 */
[----:B---3--:R-:W-:-:S05]  /*2f10*/  @!P3 FFMA R20, R61, R52, R20 ;  /* 0x000000343d14b223 */ /* 0x008fca0000000014 */
[----:B------:R-:W-:-:S04]  /*2f20*/  @!P3 F2FP.F16.F32.PACK_AB R20, RZ, R20 ;  /* 0x00000014ff14b23e */ /* 0x000fc800000000ff */
[----:B0-----:R-:W-:-:S05]  /*2f30*/  PRMT R58, R20, 0x7610, R58 ;  /* 0x00007610143a7816 */ /* 0x001fca000000003a */
[----:B------:R-:W-:Y:S01]  /*2f40*/  @!P3 STG.E.U16 desc[UR8][R50.64+0x80], R58 ;  /* 0x0000803a3200b986 */ /* 0x000fe2000c101508 */
[----:B------:R-:W-:-:S13]  /*2f50*/  ISETP.GE.OR P3, PT, R43, R42, P0 ;  /* 0x0000002a2b00720c */ /* 0x000fda0000766670 */
[----:B------:R-:W2:Y:S01]  /*2f60*/  @!P3 LDG.E.U16 R20, desc[UR8][R50.64+0xa0] ;  /* 0x0000a0083214b981 */ /* 0x000ea2000c1e1500 */
[----:B------:R-:W0:Y:S08]  /*2f70*/  @!P3 LDC R53, c[0x0][0x3a0] ;  /* 0x0000e800ff35bb82 */ /* 0x000e300000000800 */
[----:B------:R-:W1:Y:S01]  /*2f80*/  @!P3 LDC R52, c[0x0][0x38c] ;  /* 0x0000e300ff34bb82 */ /* 0x000e620000000800 */
[----:B--2---:R-:W-:-:S05]  /*2f90*/  @!P3 HADD2.F32 R20, -RZ, R20.H0_H0 ;  /* 0x20000014ff14b230 */ /* 0x004fca0000004100 */
[----:B0-----:R-:W-:-:S04]  /*2fa0*/  @!P3 FMUL R53, R20, R53 ;  /* 0x000000351435b220 */ /* 0x001fc80000400000 */
[----:B-1----:R-:W-:-:S05]  /*2fb0*/  @!P3 FFMA R53, R60, R52, R53 ;  /* 0x000000343c35b223 */ /* 0x002fca0000000035 */
[----:B------:R-:W-:-:S04]  /*2fc0*/  @!P3 F2FP.F16.F32.PACK_AB R53, RZ, R53 ;  /* 0x00000035ff35b23e */ /* 0x000fc800000000ff */
[----:B------:R-:W-:-:S05]  /*2fd0*/  PRMT R60, R53, 0x7610, R60 ;  /* 0x00007610353c7816 */ /* 0x000fca000000003c */
        /* <DEDUP_REMOVED lines=19> */
[----:B------:R-:W-:Y:S02]  /*3110*/  PRMT R59, R20, 0x7610, R59 ;  /* 0x00007610143b7816 */ /* 0x000fe4000000003b */
[----:B------:R-:W-:-:S03]  /*3120*/  IADD3 R43, PT, PT, R12, 0x30, RZ ;  /* 0x000000300c2b7810 */ /* 0x000fc60007ffe0ff */
[----:B------:R1:W-:Y:S01]  /*3130*/  @!P3 STG.E.U16 desc[UR8][R50.64+0xe0], R59 ;  /* 0x0000e03b3200b986 */ /* 0x0003e2000c101508 */
[----:B------:R-:W-:-:S04]  /*3140*/  ISETP.NE.AND P3, PT, R78, RZ, PT ;  /* 0x000000ff4e00720c */ /* 0x000fc80003f65270 */
[----:B------:R-:W-:-:S13]  /*3150*/  ISETP.GE.OR P3, PT, R43, R42, P3 ;  /* 0x0000002a2b00720c */ /* 0x000fda0001f66670 */
[----:B0-----:R-:W0:Y:S01]  /*3160*/  @!P3 LDC.64 R52, c[0x0][0x3a8] ;  /* 0x0000ea00ff34bb82 */ /* 0x001e220000000a00 */
[----:B------:R-:W-:-:S07]  /*3170*/  @!P3 IMAD.IADD R77, R8, 0x1, R77 ;  /* 0x00000001084db824 */ /* 0x000fce00078e024d */
[----:B------:R-:W2:Y:S08]  /*3180*/  @!P3 LDC R57, c[0x0][0x3a0] ;  /* 0x0000e800ff39bb82 */ /* 0x000eb00000000800 */
[----:B------:R-:W3:Y:S01]  /*3190*/  @!P3 LDC R58, c[0x0][0x38c] ;  /* 0x0000e300ff3abb82 */ /* 0x000ee20000000800 */
[----:B0-----:R-:W-:-:S05]  /*31a0*/  @!P3 IMAD.WIDE R52, R77, 0x2, R52 ;  /* 0x000000024d34b825 */ /* 0x001fca00078e0234 */
[----:B------:R-:W4:Y:S02]  /*31b0*/  @!P3 LDG.E.U16 R20, desc[UR8][R52.64] ;  /* 0x000000083414b981 */ /* 0x000f24000c1e1500 */
[----:B----4-:R-:W-:-:S05]  /*31c0*/  @!P3 HADD2.F32 R20, -RZ, R20.H0_H0 ;  /* 0x20000014ff14b230 */ /* 0x010fca0000004100 */
[----:B--2---:R-:W-:-:S04]  /*31d0*/  @!P3 FMUL R57, R20, R57 ;  /* 0x000000391439b220 */ /* 0x004fc80000400000 */
[----:B---3--:R-:W-:-:S05]  /*31e0*/  @!P3 FFMA R57, R56, R58, R57 ;  /* 0x0000003a3839b223 */ /* 0x008fca0000000039 */
[----:B------:R-:W-:-:S05]  /*31f0*/  @!P3 F2FP.F16.F32.PACK_AB R57, RZ, R57 ;  /* 0x00000039ff39b23e */ /* 0x000fca00000000ff */
[----:B------:R0:W-:Y:S01]  /*3200*/  @!P3 STG.E.U16 desc[UR8][R52.64], R57 ;  /* 0x000000393400b986 */ /* 0x0001e2000c101508 */
[----:B------:R-:W-:-:S04]  /*3210*/  ISETP.NE.AND P3, PT, R9, RZ, PT ;  /* 0x000000ff0900720c */ /* 0x000fc80003f65270 */
[----:B------:R-:W-:-:S13]  /*3220*/  ISETP.GE.OR P3, PT, R43, R42, P3 ;  /* 0x0000002a2b00720c */ /* 0x000fda0001f66670 */
[----:B------:R-:W2:Y:S01]  /*3230*/  @!P3 LDG.E.U16 R20, desc[UR8][R48.64+0x20] ;  /* 0x000020083014b981 */ /* 0x000ea2000c1e1500 */
[----:B-1----:R-:W1:Y:S08]  /*3240*/  @!P3 LDC R51, c[0x0][0x3a0] ;  /* 0x0000e800ff33bb82 */ /* 0x002e700000000800 */
[----:B------:R-:W3:Y:S01]  /*3250*/  @!P3 LDC R50, c[0x0][0x38c] ;  /* 0x0000e300ff32bb82 */ /* 0x000ee20000000800 */
        /* <DEDUP_REMOVED lines=64> */
[----:B------:R-:W-:Y:S02]  /*3660*/  PRMT R39, R20, 0x7610, R39 ;  /* 0x0000761014277816 */ /* 0x000fe40000000027 */
[----:B------:R-:W-:-:S03]  /*3670*/  IADD3 R37, PT, PT, R12, 0x40, RZ ;  /* 0x000000400c257810 */ /* 0x000fc60007ffe0ff */
[----:B------:R0:W-:Y:S01]  /*3680*/  @!P3 STG.E.U16 desc[UR8][R48.64+0xe0], R39 ;  /* 0x0000e0273000b986 */ /* 0x0001e2000c101508 */
[----:B------:R-:W-:-:S04]  /*3690*/  ISETP.NE.AND P3, PT, R78, RZ, PT ;  /* 0x000000ff4e00720c */ /* 0x000fc80003f65270 */
[----:B------:R-:W-:-:S13]  /*36a0*/  ISETP.GE.OR P3, PT, R37, R42, P3 ;  /* 0x0000002a2500720c */ /* 0x000fda0001f66670 */
[----:B0-----:R-:W0:Y:S01]  /*36b0*/  @!P3 LDC.64 R38, c[0x0][0x3a8] ;  /* 0x0000ea00ff26bb82 */ /* 0x001e220000000a00 */
[----:B------:R-:W-:-:S07]  /*36c0*/  @!P3 IADD3 R79, PT, PT, R8, R79, RZ ;  /* 0x0000004f084fb210 */ /* 0x000fce0007ffe0ff */
[----:B------:R-:W1:Y:S08]  /*36d0*/  @!P3 LDC R41, c[0x0][0x3a0] ;  /* 0x0000e800ff29bb82 */ /* 0x000e700000000800 */
[----:B------:R-:W2:Y:S01]  /*36e0*/  @!P3 LDC R40, c[0x0][0x38c] ;  /* 0x0000e300ff28bb82 */ /* 0x000ea20000000800 */
[----:B0-----:R-:W-:-:S05]  /*36f0*/  @!P3 IMAD.WIDE R38, R79, 0x2, R38 ;  /* 0x000000024f26b825 */ /* 0x001fca00078e0226 */
[----:B------:R-:W3:Y:S02]  /*3700*/  @!P3 LDG.E.U16 R20, desc[UR8][R38.64] ;  /* 0x000000082614b981 */ /* 0x000ee4000c1e1500 */
[----:B---3--:R-:W-:-:S05]  /*3710*/  @!P3 HADD2.F32 R20, -RZ, R20.H0_H0 ;  /* 0x20000014ff14b230 */ /* 0x008fca0000004100 */
[----:B-1----:R-:W-:-:S04]  /*3720*/  @!P3 FMUL R41, R20, R41 ;  /* 0x000000291429b220 */ /* 0x002fc80000400000 */
[----:B--2---:R-:W-:-:S05]  /*3730*/  @!P3 FFMA R41, R36, R40, R41 ;  /* 0x000000282429b223 */ /* 0x004fca0000000029 */
[----:B------:R-:W-:-:S04]  /*3740*/  @!P3 F2FP.F16.F32.PACK_AB R41, RZ, R41 ;  /* 0x00000029ff29b23e */ /* 0x000fc800000000ff */
[----:B------:R-:W-:-:S05]  /*3750*/  PRMT R40, R41, 0x7610, R40 ;  /* 0x0000761029287816 */ /* 0x000fca0000000028 */
[----:B------:R0:W-:Y:S01]  /*3760*/  @!P3 STG.E.U16 desc[UR8][R38.64], R40 ;  /* 0x000000282600b986 */ /* 0x0001e2000c101508 */
[----:B------:R-:W-:-:S04]  /*3770*/  ISETP.NE.AND P3, PT, R9, RZ, PT ;  /* 0x000000ff0900720c */ /* 0x000fc80003f65270 */
        /* <DEDUP_REMOVED lines=68> */
[----:B------:R-:W-:Y:S01]  /*3bc0*/  PRMT R31, R20, 0x7610, R31 ;  /* 0x00007610141f7816 */ /* 0x000fe2000000001f */
[----:B------:R-:W-:-:S04]  /*3bd0*/  VIADD R29, R12, 0x50 ;  /* 0x000000500c1d7836 */ /* 0x000fc80000000000 */
        /* <DEDUP_REMOVED lines=180> */
[----:B------:R-:W3:Y:S01]  /*4720*/  @!P3 LDG.E.U16 R8, desc[UR8][R12.64] ;  /* 0x000000080c08b981 */ /* 0x000ee2000c1e1500 */
[CC--:B------:R-:W-:Y:S02]  /*4730*/  ISETP.GE.OR P4, PT, R11.reuse, R42.reuse, P4 ;  /* 0x0000002a0b00720c */ /* 0x0c0fe40002786670 */
[CC--:B------:R-:W-:Y:S02]  /*4740*/  ISETP.GE.OR P5, PT, R11.reuse, R42.reuse, P5 ;  /* 0x0000002a0b00720c */ /* 0x0c0fe40002fa6670 */
[CC--:B------:R-:W-:Y:S02]  /*4750*/  ISETP.GE.OR P6, PT, R11.reuse, R42.reuse, P6 ;  /* 0x0000002a0b00720c */ /* 0x0c0fe400037c6670 */
[CC--:B------:R-:W-:Y:S02]  /*4760*/  ISETP.GE.OR P0, PT, R11.reuse, R42.reuse, P0 ;  /* 0x0000002a0b00720c */ /* 0x0c0fe40000706670 */
[----:B------:R-:W-:-:S05]  /*4770*/  ISETP.GE.OR P1, PT, R11, R42, P1 ;  /* 0x0000002a0b00720c */ /* 0x000fca0000f26670 */
[----:B------:R-:W0:Y:S08]  /*4780*/  @!P4 LDC R18, c[0x0][0x38c] ;  /* 0x0000e300ff12cb82 */ /* 0x000e300000000800 */
[----:B------:R-:W4:Y:S08]  /*4790*/  @!P5 LDC R19, c[0x0][0x3a0] ;  /* 0x0000e800ff13db82 */ /* 0x000f300000000800 */
[----:B------:R-:W0:Y:S08]  /*47a0*/  @!P5 LDC R20, c[0x0][0x38c] ;  /* 0x0000e300ff14db82 */ /* 0x000e300000000800 */
[----:B------:R-:W0:Y:S08]  /*47b0*/  @!P6 LDC R22, c[0x0][0x3a0] ;  /* 0x0000e800ff16eb82 */ /* 0x000e300000000800 */
[----:B------:R-:W0:Y:S08]  /*47c0*/  @!P6 LDC R21, c[0x0][0x38c] ;  /* 0x0000e300ff15eb82 */ /* 0x000e300000000800 */
[----:B------:R-:W0:Y:S08]  /*47d0*/  @!P0 LDC R23, c[0x0][0x3a0] ;  /* 0x0000e800ff178b82 */ /* 0x000e300000000800 */
[----:B------:R-:W0:Y:S01]  /*47e0*/  @!P0 LDC R24, c[0x0][0x38c] ;  /* 0x0000e300ff188b82 */ /* 0x000e220000000800 */
[----:B---3--:R-:W-:-:S05]  /*47f0*/  @!P3 HADD2.F32 R8, -RZ, R8.H0_H0 ;  /* 0x20000008ff08b230 */ /* 0x008fca0000004100 */
[----:B-1----:R-:W-:-:S04]  /*4800*/  @!P3 FMUL R15, R8, R15 ;  /* 0x0000000f080fb220 */ /* 0x002fc80000400000 */
[----:B--2---:R-:W-:-:S05]  /*4810*/  @!P3 FFMA R15, R10, R14, R15 ;  /* 0x0000000e0a0fb223 */ /* 0x004fca000000000f */
[----:B------:R-:W-:-:S04]  /*4820*/  @!P3 F2FP.F16.F32.PACK_AB R15, RZ, R15 ;  /* 0x0000000fff0fb23e */ /* 0x000fc800000000ff */
[----:B------:R-:W-:-:S05]  /*4830*/  PRMT R17, R15, 0x7610, R17 ;  /* 0x000076100f117816 */ /* 0x000fca0000000011 */
[----:B------:R1:W-:Y:S01]  /*4840*/  @!P3 STG.E.U16 desc[UR8][R12.64], R17 ;  /* 0x000000110c00b986 */ /* 0x0003e2000c101508 */
[----:B------:R-:W-:-:S03]  /*4850*/  ISETP.NE.AND P3, PT, R9, RZ, PT ;  /* 0x000000ff0900720c */ /* 0x000fc60003f65270 */
[----:B------:R2:W5:Y:S01]  /*4860*/  @!P4 LDG.E.U16 R10, desc[UR8][R72.64+0x40] ;  /* 0x00004008480ac981 */ /* 0x000562000c1e1500 */
[----:B------:R-:W-:-:S03]  /*4870*/  ISETP.GE.OR P3, PT, R11, R42, P3 ;  /* 0x0000002a0b00720c */ /* 0x000fc60001f66670 */
[----:B------:R2:W5:Y:S04]  /*4880*/  @!P5 LDG.E.U16 R14, desc[UR8][R72.64+0x60] ;  /* 0x00006008480ed981 */ /* 0x000568000c1e1500 */
[----:B------:R2:W5:Y:S01]  /*4890*/  @!P6 LDG.E.U16 R15, desc[UR8][R72.64+0x80] ;  /* 0x00008008480fe981 */ /* 0x000562000c1e1500 */
[----:B-1----:R-:W1:Y:S03]  /*48a0*/  @!P4 LDC R17, c[0x0][0x3a0] ;  /* 0x0000e800ff11cb82 */ /* 0x002e660000000800 */
[----:B------:R2:W5:Y:S04]  /*48b0*/  @!P0 LDG.E.U16 R16, desc[UR8][R72.64+0xa0] ;  /* 0x0000a00848108981 */ /* 0x000568000c1e1500 */
[----:B------:R-:W3:Y:S01]  /*48c0*/  @!P3 LDG.E.U16 R8, desc[UR8][R72.64+0x20] ;  /* 0x000020084808b981 */ /* 0x000ee2000c1e1500 */
[----:B------:R-:W0:Y:S08]  /*48d0*/  @!P3 LDC R13, c[0x0][0x3a0] ;  /* 0x0000e800ff0dbb82 */ /* 0x000e300000000800 */
[----:B------:R-:W0:Y:S01]  /*48e0*/  @!P3 LDC R12, c[0x0][0x38c] ;  /* 0x0000e300ff0cbb82 */ /* 0x000e220000000800 */
[----:B------:R-:W-:Y:S01]  /*48f0*/  BSSY.RECONVERGENT B0, `(.L_x_3) ;  /* 0x000000c000007945 */ /* 0x000fe20003800200 */
[----:B------:R-:W-:Y:S01]  /*4900*/  ISETP.GE.OR P2, PT, R11, R42, P2 ;  /* 0x0000002a0b00720c */ /* 0x000fe20001746670 */
[----:B---3--:R-:W-:-:S02]  /*4910*/  @!P3 HADD2.F32 R8, -RZ, R8.H0_H0 ;  /* 0x20000008ff08b230 */ /* 0x008fc40000004100 */
[----:B012-4-:R-:W-:Y:S10]  /*4920*/  @P1 BRA `(.L_x_4) ;  /* 0x0000000000201947 */ /* 0x017ff40003800000 */
[----:B------:R-:W2:Y:S01]  /*4930*/  LDG.E.U16 R9, desc[UR8][R72.64+0xc0] ;  /* 0x0000c00848097981 */ /* 0x000ea2000c1e1500 */
[----:B------:R-:W0:Y:S01]  /*4940*/  LDCU UR4, c[0x0][0x3a0] ;  /* 0x00007400ff0477ac */ /* 0x000e220008000800 */
[----:B------:R-:W1:Y:S01]  /*4950*/  LDCU UR5, c[0x0][0x38c] ;  /* 0x00007180ff0577ac */ /* 0x000e620008000800 */
[----:B--2---:R-:W-:-:S05]  /*4960*/  HADD2.F32 R9, -RZ, R9.H0_H0 ;  /* 0x20000009ff097230 */ /* 0x004fca0000004100 */
[----:B0-----:R-:W-:-:S04]  /*4970*/  FMUL R9, R9, UR4 ;  /* 0x0000000409097c20 */ /* 0x001fc80008400000 */
[----:B-1----:R-:W-:-:S05]  /*4980*/  FFMA R9, R6, UR5, R9 ;  /* 0x0000000506097c23 */ /* 0x002fca0008000009 */
[----:B------:R-:W-:-:S05]  /*4990*/  F2FP.F16.F32.PACK_AB R9, RZ, R9 ;  /* 0x00000009ff09723e */ /* 0x000fca00000000ff */
[----:B------:R0:W-:Y:S02]  /*49a0*/  STG.E.U16 desc[UR8][R72.64+0xc0], R9 ;  /* 0x0000c00948007986 */ /* 0x0001e4000c101508 */
.L_x_4:
[----:B------:R-:W-:Y:S05]  /*49b0*/  BSYNC.RECONVERGENT B0 ;  /* 0x0000000000007941 */ /* 0x000fea0003800200 */
.L_x_3:
[----:B-----5:R-:W-:Y:S02]  /*49c0*/  @!P4 HADD2.F32 R10, -RZ, R10.H0_H0 ;  /* 0x2000000aff0ac230 */ /* 0x020fe40000004100 */
[----:B0-----:R-:W-:Y:S01]  /*49d0*/  @!P3 FMUL R9, R8, R13 ;  /* 0x0000000d0809b220 */ /* 0x001fe20000400000 */
[----:B------:R-:W-:Y:S02]  /*49e0*/  @!P5 HADD2.F32 R14, -RZ, R14.H0_H0 ;  /* 0x2000000eff0ed230 */ /* 0x000fe40000004100 */
[----:B------:R-:W-:Y:S02]  /*49f0*/  @!P6 HADD2.F32 R15, -RZ, R15.H0_H0 ;  /* 0x2000000fff0fe230 */ /* 0x000fe40000004100 */
[----:B------:R-:W-:Y:S01]  /*4a00*/  @!P4 FMUL R11, R10, R17 ;  /* 0x000000110a0bc220 */ /* 0x000fe20000400000 */
[----:B------:R-:W-:Y:S02]  /*4a10*/  @!P0 HADD2.F32 R16, -RZ, R16.H0_H0 ;  /* 0x20000010ff108230 */ /* 0x000fe40000004100 */
[----:B------:R-:W-:Y:S01]  /*4a20*/  @!P5 FMUL R14, R14, R19 ;  /* 0x000000130e0ed220 */ /* 0x000fe20000400000 */
[----:B------:R-:W-:Y:S01]  /*4a30*/  @!P3 FFMA R9, R0, R12, R9 ;  /* 0x0000000c0009b223 */ /* 0x000fe20000000009 */
[----:B------:R-:W-:Y:S01]  /*4a40*/  @!P6 FMUL R15, R15, R22 ;  /* 0x000000160f0fe220 */ /* 0x000fe20000400000 */
[----:B------:R-:W-:Y:S01]  /*4a50*/  @!P4 FFMA R11, R2, R18, R11 ;  /* 0x00000012020bc223 */ /* 0x000fe2000000000b */
[----:B------:R-:W-:Y:S01]  /*4a60*/  @!P0 FMUL R16, R16, R23 ;  /* 0x0000001710108220 */ /* 0x000fe20000400000 */
[----:B------:R-:W-:Y:S01]  /*4a70*/  @!P5 FFMA R14, R3, R20, R14 ;  /* 0x00000014030ed223 */ /* 0x000fe2000000000e */
[----:B------:R-:W-:Y:S01]  /*4a80*/  @!P6 FFMA R15, R4, R21, R15 ;  /* 0x00000015040fe223 */ /* 0x000fe2000000000f */
[----:B------:R-:W-:Y:S01]  /*4a90*/  @!P3 F2FP.F16.F32.PACK_AB R9, RZ, R9 ;  /* 0x00000009ff09b23e */ /* 0x000fe200000000ff */
[----:B------:R-:W-:Y:S01]  /*4aa0*/  @!P0 FFMA R16, R5, R24, R16 ;  /* 0x0000001805108223 */ /* 0x000fe20000000010 */
[----:B------:R-:W-:-:S02]  /*4ab0*/  @!P4 F2FP.F16.F32.PACK_AB R11, RZ, R11 ;  /* 0x0000000bff0bc23e */ /* 0x000fc400000000ff */
[----:B------:R-:W-:Y:S01]  /*4ac0*/  @!P5 F2FP.F16.F32.PACK_AB R14, RZ, R14 ;  /* 0x0000000eff0ed23e */ /* 0x000fe200000000ff */
[----:B------:R0:W-:Y:S01]  /*4ad0*/  @!P3 STG.E.U16 desc[UR8][R72.64+0x20], R9 ;  /* 0x000020094800b986 */ /* 0x0001e2000c101508 */
[----:B------:R-:W-:Y:S02]  /*4ae0*/  @!P6 F2FP.F16.F32.PACK_AB R15, RZ, R15 ;  /* 0x0000000fff0fe23e */ /* 0x000fe400000000ff */
[----:B------:R-:W-:Y:S01]  /*4af0*/  @!P0 F2FP.F16.F32.PACK_AB R16, RZ, R16 ;  /* 0x00000010ff10823e */ /* 0x000fe200000000ff */
[----:B------:R0:W-:Y:S04]  /*4b00*/  @!P4 STG.E.U16 desc[UR8][R72.64+0x40], R11 ;  /* 0x0000400b4800c986 */ /* 0x0001e8000c101508 */
[----:B------:R0:W-:Y:S04]  /*4b10*/  @!P5 STG.E.U16 desc[UR8][R72.64+0x60], R14 ;  /* 0x0000600e4800d986 */ /* 0x0001e8000c101508 */
[----:B------:R0:W-:Y:S04]  /*4b20*/  @!P6 STG.E.U16 desc[UR8][R72.64+0x80], R15 ;  /* 0x0000800f4800e986 */ /* 0x0001e8000c101508 */
[----:B------:R0:W-:Y:S01]  /*4b30*/  @!P0 STG.E.U16 desc[UR8][R72.64+0xa0], R16 ;  /* 0x0000a01048008986 */ /* 0x0001e2000c101508 */
[----:B------:R-:W-:Y:S05]  /*4b40*/  @P2 EXIT ;  /* 0x000000000000294d */ /* 0x000fea0003800000 */
[----:B------:R-:W2:Y:S01]  /*4b50*/  LDG.E.U16 R0, desc[UR8][R72.64+0xe0] ;  /* 0x0000e00848007981 */ /* 0x000ea2000c1e1500 */
[----:B------:R-:W1:Y:S01]  /*4b60*/  LDCU UR4, c[0x0][0x3a0] ;  /* 0x00007400ff0477ac */ /* 0x000e620008000800 */
[----:B------:R-:W3:Y:S01]  /*4b70*/  LDCU UR5, c[0x0][0x38c] ;  /* 0x00007180ff0577ac */ /* 0x000ee20008000800 */
[----:B--2---:R-:W-:-:S05]  /*4b80*/  HADD2.F32 R0, -RZ, R0.H0_H0 ;  /* 0x20000000ff007230 */ /* 0x004fca0000004100 */
[----:B-1----:R-:W-:-:S04]  /*4b90*/  FMUL R0, R0, UR4 ;  /* 0x0000000400007c20 */ /* 0x002fc80008400000 */
[----:B---3--:R-:W-:-:S05]  /*4ba0*/  FFMA R0, R7, UR5, R0 ;  /* 0x0000000507007c23 */ /* 0x008fca0008000000 */
[----:B------:R-:W-:-:S05]  /*4bb0*/  F2FP.F16.F32.PACK_AB R0, RZ, R0 ;  /* 0x00000000ff00723e */ /* 0x000fca00000000ff */
[----:B------:R-:W-:Y:S01]  /*4bc0*/  STG.E.U16 desc[UR8][R72.64+0xe0], R0 ;  /* 0x0000e00048007986 */ /* 0x000fe2000c101508 */
[----:B------:R-:W-:Y:S05]  /*4bd0*/  EXIT ;  /* 0x000000000000794d */ /* 0x000fea0003800000 */
.L_x_5:
[----:B------:R-:W-:-:S00]  /*4be0*/  BRA `(.L_x_5) ;  /* 0xfffffffc00fc7947 */ /* 0x000fc0000383ffff */
[----:B------:R-:W-:-:S00]  /*4bf0*/  NOP ;  /* 0x0000000000007918 */ /* 0x000fc00000000000 */
        /* <DEDUP_REMOVED lines=8> */
.L_x_11:


//--------------------- .text._Z10gemm_naiveiiifPK6__halfS1_fPS_ --------------------------
	.section	.text._Z10gemm_naiveiiifPK6__halfS1_fPS_,"ax",@progbits
	.align	128
        .global         _Z10gemm_naiveiiifPK6__halfS1_fPS_
        .type           _Z10gemm_naiveiiifPK6__halfS1_fPS_,@function
        .size           _Z10gemm_naiveiiifPK6__halfS1_fPS_,(.L_x_12 - _Z10gemm_naiveiiifPK6__halfS1_fPS_)
        .other          _Z10gemm_naiveiiifPK6__halfS1_fPS_,@"STO_CUDA_ENTRY STV_DEFAULT"
_Z10gemm_naiveiiifPK6__halfS1_fPS_:
.text._Z10gemm_naiveiiifPK6__halfS1_fPS_:
[----:B------:R-:W-:Y:S01]  /*0000*/  LDC R1, c[0x0][0x37c] ;  /* 0x0000df00ff017b82 */ /* 0x000fe20000000800 */
[----:B------:R-:W0:Y:S07]  /*0010*/  S2R R8, SR_TID.X ;  /* 0x0000000000087919 */ /* 0x000e2e0000002100 */
[----:B------:R-:W1:Y:S01]  /*0020*/  S2UR UR4, SR_CTAID.X ;  /* 0x00000000000479c3 */ /* 0x000e620000002500 */
[----:B------:R-:W2:Y:S07]  /*0030*/  S2R R2, SR_TID.Y ;  /* 0x0000000000027919 */ /* 0x000eae0000002200 */
[----:B------:R-:W2:Y:S01]  /*0040*/  LDC R3, c[0x0][0x364] ;  /* 0x0000d900ff037b82 */ /* 0x000ea20000000800 */
[----:B------:R-:W1:Y:S07]  /*0050*/  LDCU UR5, c[0x0][0x360] ;  /* 0x00006c00ff0577ac */ /* 0x000e6e0008000800 */
[----:B------:R-:W2:Y:S08]  /*0060*/  S2UR UR6, SR_CTAID.Y ;  /* 0x00000000000679c3 */ /* 0x000eb00000002600 */
[----:B------:R-:W3:Y:S01]  /*0070*/  LDC.64 R4, c[0x0][0x380] ;  /* 0x0000e000ff047b82 */ /* 0x000ee20000000a00 */
[----:B-1----:R-:W-:-:S06]  /*0080*/  UIMAD UR4, UR4, UR5, URZ ;  /* 0x00000005040472a4 */ /* 0x002fcc000f8e02ff */
[----:B0-----:R-:W-:Y:S01]  /*0090*/  IADD3 R0, PT, PT, R8, UR4, RZ ;  /* 0x0000000408007c10 */ /* 0x001fe2000fffe0ff */
[----:B--2---:R-:W-:-:S03]  /*00a0*/  IMAD R3, R3, UR6, R2 ;  /* 0x0000000603037c24 */ /* 0x004fc6000f8e0202 */
[----:B---3--:R-:W-:-:S04]  /*00b0*/  ISETP.GE.U32.AND P0, PT, R0, R5, PT ;  /* 0x000000050000720c */ /* 0x008fc80003f06070 */
[----:B------:R-:W-:-:S13]  /*00c0*/  ISETP.GE.U32.OR P0, PT, R3, R4, P0 ;  /* 0x000000040300720c */ /* 0x000fda0000706470 */
[----:B------:R-:W-:Y:S05]  /*00d0*/  @P0 EXIT ;  /* 0x000000000000094d */ /* 0x000fea0003800000 */
[----:B------:R-:W0:Y:S01]  /*00e0*/  LDC R2, c[0x0][0x388] ;  /* 0x0000e200ff027b82 */ /* 0x000e220000000800 */
[----:B------:R-:W1:Y:S01]  /*00f0*/  LDCU.64 UR6, c[0x0][0x358] ;  /* 0x00006b00ff0677ac */ /* 0x000e620008000a00 */
[----:B------:R-:W-:Y:S01]  /*0100*/  HFMA2 R24, -RZ, RZ, 0, 0 ;  /* 0x00000000ff187431 */ /* 0x000fe200000001ff */
[----:B0-----:R-:W-:-:S13]  /*0110*/  ISETP.GE.AND P0, PT, R2, 0x1, PT ;  /* 0x000000010200780c */ /* 0x001fda0003f06270 */
[----:B-1----:R-:W-:Y:S05]  /*0120*/  @!P0 BRA `(.L_x_6) ;  /* 0x0000000800bc8947 */ /* 0x002fea0003800000 */
[C---:B------:R-:W-:Y:S02]  /*0130*/  ISETP.GE.U32.AND P1, PT, R2.reuse, 0x8, PT ;  /* 0x000000080200780c */ /* 0x040fe40003f26070 */
[----:B------:R-:W-:Y:S02]  /*0140*/  LOP3.LUT R6, R2, 0x7, RZ, 0xc0, !PT ;  /* 0x0000000702067812 */ /* 0x000fe400078ec0ff */
[----:B------:R-:W-:Y:S02]  /*0150*/  MOV R24, RZ ;  /* 0x000000ff00187202 */ /* 0x000fe40000000f00 */
[----:B------:R-:W-:Y:S02]  /*0160*/  ISETP.NE.AND P0, PT, R6, RZ, PT ;  /* 0x000000ff0600720c */ /* 0x000fe40003f05270 */
[----:B------:R-:W-:-:S05]  /*0170*/  MOV R7, RZ ;  /* 0x000000ff00077202 */ /* 0x000fca0000000f00 */
[----:B------:R-:W-:Y:S06]  /*0180*/  @!P1 BRA `(.L_x_7) ;  /* 0x0000000400649947 */ /* 0x000fec0003800000 */
[----:B------:R-:W-:Y:S01]  /*0190*/  LOP3.LUT R7, R2, 0x7ffffff8, RZ, 0xc0, !PT ;  /* 0x7ffffff802077812 */ /* 0x000fe200078ec0ff */
[C---:B------:R-:W-:Y:S01]  /*01a0*/  IMAD R10, R5.reuse, 0x3, R0 ;  /* 0x00000003050a7824 */ /* 0x040fe200078e0200 */
[C---:B------:R-:W-:Y:S01]  /*01b0*/  IADD3 R4, PT, PT, R5.reuse, UR4, R8 ;  /* 0x0000000405047c10 */ /* 0x040fe2000fffe008 */
[C-C-:B------:R-:W-:Y:S01]  /*01c0*/  IMAD R14, R5.reuse, 0x5, R0.reuse ;  /* 0x00000005050e7824 */ /* 0x140fe200078e0200 */
[CC--:B------:R-:W-:Y:S01]  /*01d0*/  LEA R8, R5.reuse, R0.reuse, 0x1 ;  /* 0x0000000005087211 */ /* 0x0c0fe200078e08ff */
[C-C-:B------:R-:W-:Y:S01]  /*01e0*/  IMAD R9, R5.reuse, 0x6, R0.reuse ;  /* 0x0000000605097824 */ /* 0x140fe200078e0200 */
[C---:B------:R-:W-:Y:S01]  /*01f0*/  LEA R12, R5.reuse, R0, 0x2 ;  /* 0x00000000050c7211 */ /* 0x040fe200078e10ff */
[----:B------:R-:W-:Y:S01]  /*0200*/  IMAD R11, R5, 0x7, R0 ;  /* 0x00000007050b7824 */ /* 0x000fe200078e0200 */
[----:B------:R-:W-:Y:S01]  /*0210*/  MOV R24, RZ ;  /* 0x000000ff00187202 */ /* 0x000fe20000000f00 */
[----:B------:R-:W-:Y:S01]  /*0220*/  IMAD R15, R3, R2, 0x3 ;  /* 0x00000003030f7424 */ /* 0x000fe200078e0202 */
[----:B------:R-:W-:-:S02]  /*0230*/  MOV R13, R0 ;  /* 0x00000000000d7202 */ /* 0x000fc40000000f00 */
[----:B------:R-:W-:-:S07]  /*0240*/  IADD3 R25, PT, PT, -R7, RZ, RZ ;  /* 0x000000ff07197210 */ /* 0x000fce0007ffe1ff */
.L_x_8:
[----:B------:R-:W0:Y:S01]  /*0250*/  LDC.64 R20, c[0x0][0x390] ;  /* 0x0000e400ff147b82 */ /* 0x000e220000000a00 */
[----:B------:R-:W-:-:S07]  /*0260*/  IADD3 R29, PT, PT, R15, -0x3, RZ ;  /* 0xfffffffd0f1d7810 */ /* 0x000fce0007ffe0ff */
[----:B------:R-:W1:Y:S01]  /*0270*/  LDC.64 R16, c[0x0][0x398] ;  /* 0x0000e600ff107b82 */ /* 0x000e620000000a00 */
[----:B0-----:R-:W-:-:S06]  /*0280*/  IMAD.WIDE.U32 R28, R29, 0x2, R20 ;  /* 0x000000021d1c7825 */ /* 0x001fcc00078e0014 */
[----:B------:R-:W2:Y:S01]  /*0290*/  LDG.E.U16 R28, desc[UR6][R28.64] ;  /* 0x000000061c1c7981 */ /* 0x000ea2000c1e1500 */
[----:B-1----:R-:W-:-:S06]  /*02a0*/  IMAD.WIDE.U32 R26, R13, 0x2, R16 ;  /* 0x000000020d1a7825 */ /* 0x002fcc00078e0010 */
[----:B------:R0:W3:Y:S01]  /*02b0*/  LDG.E.U16 R26, desc[UR6][R26.64] ;  /* 0x000000061a1a7981 */ /* 0x0000e2000c1e1500 */
[C---:B------:R-:W-:Y:S02]  /*02c0*/  IADD3 R23, PT, PT, R15.reuse, -0x2, RZ ;  /* 0xfffffffe0f177810 */ /* 0x040fe40007ffe0ff */
[----:B0-----:R-:W-:Y:S01]  /*02d0*/  IADD3 R27, PT, PT, R15, -0x1, RZ ;  /* 0xffffffff0f1b7810 */ /* 0x001fe20007ffe0ff */
[----:B--2---:R-:W-:Y:S02]  /*02e0*/  HADD2.F32 R19, -RZ, R28.H0_H0 ;  /* 0x2000001cff137230 */ /* 0x004fe40000004100 */
[----:B---3--:R-:W-:-:S05]  /*02f0*/  HADD2.F32 R18, -RZ, R26.H0_H0 ;  /* 0x2000001aff127230 */ /* 0x008fca0000004100 */
[----:B------:R-:W-:Y:S01]  /*0300*/  FFMA R24, R19, R18, R24 ;  /* 0x0000001213187223 */ /* 0x000fe20000000018 */
[----:B------:R-:W-:-:S04]  /*0310*/  IMAD.WIDE.U32 R18, R23, 0x2, R20 ;  /* 0x0000000217127825 */ /* 0x000fc800078e0014 */
[--C-:B------:R-:W-:Y:S01]  /*0320*/  IMAD.WIDE.U32 R22, R4, 0x2, R16.reuse ;  /* 0x0000000204167825 */ /* 0x100fe200078e0010 */
[----:B------:R0:W2:Y:S03]  /*0330*/  LDG.E.U16 R26, desc[UR6][R18.64] ;  /* 0x00000006121a7981 */ /* 0x0000a6000c1e1500 */
[----:B------:R-:W-:Y:S02]  /*0340*/  IMAD.WIDE.U32 R28, R8, 0x2, R16 ;  /* 0x00000002081c7825 */ /* 0x000fe400078e0010 */
[----:B------:R-:W3:Y:S04]  /*0350*/  LDG.E.U16 R22, desc[UR6][R22.64] ;  /* 0x0000000616167981 */ /* 0x000ee8000c1e1500 */
[----:B------:R-:W4:Y:S01]  /*0360*/  LDG.E.U16 R28, desc[UR6][R28.64] ;  /* 0x000000061c1c7981 */ /* 0x000f22000c1e1500 */
[----:B0-----:R-:W-:-:S05]  /*0370*/  IMAD.WIDE.U32 R18, R27, 0x2, R20 ;  /* 0x000000021b127825 */ /* 0x001fca00078e0014 */
[----:B------:R0:W5:Y:S02]  /*0380*/  LDG.E.U16 R27, desc[UR6][R18.64] ;  /* 0x00000006121b7981 */ /* 0x000164000c1e1500 */
[----:B0-----:R-:W-:-:S05]  /*0390*/  IADD3 R19, PT, PT, R15, 0x1, RZ ;  /* 0x000000010f137810 */ /* 0x001fca0007ffe0ff */
[----:B------:R-:W-:-:S06]  /*03a0*/  IMAD.WIDE.U32 R18, R19, 0x2, R20 ;  /* 0x0000000213127825 */ /* 0x000fcc00078e0014 */
[----:B------:R-:W5:Y:S01]  /*03b0*/  LDG.E.U16 R18, desc[UR6][R18.64] ;  /* 0x0000000612127981 */ /* 0x000f62000c1e1500 */
[----:B--2---:R-:W-:Y:S02]  /*03c0*/  HADD2.F32 R26, -RZ, R26.H0_H0 ;  /* 0x2000001aff1a7230 */ /* 0x004fe40000004100 */
[----:B---3--:R-:W-:-:S05]  /*03d0*/  HADD2.F32 R23, -RZ, R22.H0_H0 ;  /* 0x20000016ff177230 */ /* 0x008fca0000004100 */
[----:B------:R-:W-:Y:S01]  /*03e0*/  FFMA R24, R26, R23, R24 ;  /* 0x000000171a187223 */ /* 0x000fe20000000018 */
[----:B----4-:R-:W-:Y:S02]  /*03f0*/  HADD2.F32 R26, -RZ, R28.H0_H0 ;  /* 0x2000001cff1a7230 */ /* 0x010fe40000004100 */
[----:B-----5:R-:W-:Y:S02]  /*0400*/  HADD2.F32 R27, -RZ, R27.H0_H0 ;  /* 0x2000001bff1b7230 */ /* 0x020fe40000004100 */
[----:B------:R-:W-:-:S04]  /*0410*/  IMAD.WIDE.U32 R22, R10, 0x2, R16 ;  /* 0x000000020a167825 */ /* 0x000fc800078e0010 */
[----:B------:R-:W-:Y:S01]  /*0420*/  FFMA R24, R27, R26, R24 ;  /* 0x0000001a1b187223 */ /* 0x000fe20000000018 */
[----:B------:R-:W-:Y:S01]  /*0430*/  IMAD.WIDE.U32 R26, R15, 0x2, R20 ;  /* 0x000000020f1a7825 */ /* 0x000fe200078e0014 */
[----:B------:R0:W2:Y:S05]  /*0440*/  LDG.E.U16 R28, desc[UR6][R22.64] ;  /* 0x00000006161c7981 */ /* 0x0000aa000c1e1500 */
[----:B------:R1:W3:Y:S01]  /*0450*/  LDG.E.U16 R26, desc[UR6][R26.64] ;  /* 0x000000061a1a7981 */ /* 0x0002e2000c1e1500 */
[----:B0-----:R-:W-:-:S06]  /*0460*/  IMAD.WIDE.U32 R22, R12, 0x2, R16 ;  /* 0x000000020c167825 */ /* 0x001fcc00078e0010 */
[----:B------:R0:W4:Y:S01]  /*0470*/  LDG.E.U16 R22, desc[UR6][R22.64] ;  /* 0x0000000616167981 */ /* 0x000122000c1e1500 */
[C---:B-1----:R-:W-:Y:S02]  /*0480*/  IADD3 R27, PT, PT, R15.reuse, 0x2, RZ ;  /* 0x000000020f1b7810 */ /* 0x042fe40007ffe0ff */
[----:B0-----:R-:W-:Y:S01]  /*0490*/  IADD3 R23, PT, PT, R15, 0x4, RZ ;  /* 0x000000040f177810 */ /* 0x001fe20007ffe0ff */
[----:B--2---:R-:W-:Y:S02]  /*04a0*/  HADD2.F32 R28, -RZ, R28.H0_H0 ;  /* 0x2000001cff1c7230 */ /* 0x004fe40000004100 */
[----:B---3--:R-:W-:-:S05]  /*04b0*/  HADD2.F32 R29, -RZ, R26.H0_H0 ;  /* 0x2000001aff1d7230 */ /* 0x008fca0000004100 */
[----:B------:R-:W-:Y:S01]  /*04c0*/  FFMA R24, R29, R28, R24 ;  /* 0x0000001c1d187223 */ /* 0x000fe20000000018 */
[----:B------:R-:W-:Y:S02]  /*04d0*/  HADD2.F32 R29, -RZ, R18.H0_H0 ;  /* 0x20000012ff1d7230 */ /* 0x000fe40000004100 */
[----:B------:R-:W-:-:S04]  /*04e0*/  IMAD.WIDE.U32 R18, R27, 0x2, R20 ;  /* 0x000000021b127825 */ /* 0x000fc800078e0014 */
[----:B----4-:R-:W-:Y:S01]  /*04f0*/  HADD2.F32 R26, -RZ, R22.H0_H0 ;  /* 0x20000016ff1a7230 */ /* 0x010fe20000004100 */
[----:B------:R-:W-:-:S04]  /*0500*/  IADD3 R28, PT, PT, R15, 0x3, RZ ;  /* 0x000000030f1c7810 */ /* 0x000fc80007ffe0ff */
[----:B------:R-:W-:Y:S02]  /*0510*/  FFMA R26, R29, R26, R24 ;  /* 0x0000001a1d1a7223 */ /* 0x000fe40000000018 */
[----:B------:R0:W2:Y:S01]  /*0520*/  LDG.E.U16 R24, desc[UR6][R18.64] ;  /* 0x0000000612187981 */ /* 0x0000a2000c1e1500 */
[----:B------:R-:W-:-:S04]  /*0530*/  IMAD.WIDE.U32 R28, R28, 0x2, R20 ;  /* 0x000000021c1c7825 */ /* 0x000fc800078e0014 */
[----:B------:R-:W-:Y:S01]  /*0540*/  IMAD.WIDE.U32 R20, R23, 0x2, R20 ;  /* 0x0000000217147825 */ /* 0x000fe200078e0014 */
[----:B------:R-:W3:Y:S03]  /*0550*/  LDG.E.U16 R27, desc[UR6][R28.64] ;  /* 0x000000061c1b7981 */ /* 0x000ee6000c1e1500 */
[--C-:B0-----:R-:W-:Y:S02]  /*0560*/  IMAD.WIDE.U32 R18, R14, 0x2, R16.reuse ;  /* 0x000000020e127825 */ /* 0x101fe400078e0010 */
[----:B------:R-:W4:Y:S02]  /*0570*/  LDG.E.U16 R20, desc[UR6][R20.64] ;  /* 0x0000000614147981 */ /* 0x000f24000c1e1500 */
[--C-:B------:R-:W-:Y:S02]  /*0580*/  IMAD.WIDE.U32 R22, R9, 0x2, R16.reuse ;  /* 0x0000000209167825 */ /* 0x100fe400078e0010 */
[----:B------:R-:W5:Y:S02]  /*0590*/  LDG.E.U16 R18, desc[UR6][R18.64] ;  /* 0x0000000612127981 */ /* 0x000f64000c1e1500 */
[----:B------:R-:W-:-:S02]  /*05a0*/  IMAD.WIDE.U32 R16, R11, 0x2, R16 ;  /* 0x000000020b107825 */ /* 0x000fc400078e0010 */
[----:B------:R-:W4:Y:S04]  /*05b0*/  LDG.E.U16 R22, desc[UR6][R22.64] ;  /* 0x0000000616167981 */ /* 0x000f28000c1e1500 */
[----:B------:R-:W4:Y:S01]  /*05c0*/  LDG.E.U16 R16, desc[UR6][R16.64] ;  /* 0x0000000610107981 */ /* 0x000f22000c1e1500 */
[----:B------:R-:W-:-:S04]  /*05d0*/  IADD3 R25, PT, PT, R25, 0x8, RZ ;  /* 0x0000000819197810 */ /* 0x000fc80007ffe0ff */
[----:B------:R-:W-:Y:S02]  /*05e0*/  ISETP.NE.AND P1, PT, R25, RZ, PT ;  /* 0x000000ff1900720c */ /* 0x000fe40003f25270 */
[----:B------:R-:W-:Y:S02]  /*05f0*/  IADD3 R15, PT, PT, R15, 0x8, RZ ;  /* 0x000000080f0f7810 */ /* 0x000fe40007ffe0ff */
[C---:B------:R-:W-:Y:S02]  /*0600*/  LEA R4, R5.reuse, R4, 0x3 ;  /* 0x0000000405047211 */ /* 0x040fe400078e18ff */
[C---:B------:R-:W-:Y:S02]  /*0610*/  LEA R8, R5.reuse, R8, 0x3 ;  /* 0x0000000805087211 */ /* 0x040fe400078e18ff */
[C---:B------:R-:W-:Y:S02]  /*0620*/  LEA R10, R5.reuse, R10, 0x3 ;  /* 0x0000000a050a7211 */ /* 0x040fe400078e18ff */
[----:B------:R-:W-:-:S02]  /*0630*/  LEA R12, R5, R12, 0x3 ;  /* 0x0000000c050c7211 */ /* 0x000fc400078e18ff */
[C---:B------:R-:W-:Y:S02]  /*0640*/  LEA R14, R5.reuse, R14, 0x3 ;  /* 0x0000000e050e7211 */ /* 0x040fe400078e18ff */
[C---:B------:R-:W-:Y:S02]  /*0650*/  LEA R9, R5.reuse, R9, 0x3 ;  /* 0x0000000905097211 */ /* 0x040fe400078e18ff */
[C---:B------:R-:W-:Y:S02]  /*0660*/  LEA R11, R5.reuse, R11, 0x3 ;  /* 0x0000000b050b7211 */ /* 0x040fe400078e18ff */
[----:B------:R-:W-:Y:S01]  /*0670*/  LEA R13, R5, R13, 0x3 ;  /* 0x0000000d050d7211 */ /* 0x000fe200078e18ff */
[----:B--2---:R-:W-:Y:S02]  /*0680*/  HADD2.F32 R24, -RZ, R24.H0_H0 ;  /* 0x20000018ff187230 */ /* 0x004fe40000004100 */
[----:B---3--:R-:W-:Y:S02]  /*0690*/  HADD2.F32 R27, -RZ, R27.H0_H0 ;  /* 0x2000001bff1b7230 */ /* 0x008fe40000004100 */
[----:B-----5:R-:W-:-:S02]  /*06a0*/  HADD2.F32 R29, -RZ, R18.H0_H0 ;  /* 0x20000012ff1d7230 */ /* 0x020fc40000004100 */
[----:B----4-:R-:W-:-:S03]  /*06b0*/  HADD2.F32 R28, -RZ, R22.H0_H0 ;  /* 0x20000016ff1c7230 */ /* 0x010fc60000004100 */
[----:B------:R-:W-:Y:S01]  /*06c0*/  FFMA R24, R24, R29, R26 ;  /* 0x0000001d18187223 */ /* 0x000fe2000000001a */
[----:B------:R-:W-:Y:S02]  /*06d0*/  HADD2.F32 R19, -RZ, R20.H0_H0 ;  /* 0x20000014ff137230 */ /* 0x000fe40000004100 */
[----:B------:R-:W-:Y:S02]  /*06e0*/  HADD2.F32 R18, -RZ, R16.H0_H0 ;  /* 0x20000010ff127230 */ /* 0x000fe40000004100 */
[----:B------:R-:W-:-:S04]  /*06f0*/  FFMA R24, R27, R28, R24 ;  /* 0x0000001c1b187223 */ /* 0x000fc80000000018 */
[----:B------:R-:W-:Y:S01]  /*0700*/  FFMA R24, R19, R18, R24 ;  /* 0x0000001213187223 */ /* 0x000fe20000000018 */
[----:B------:R-:W-:Y:S06]  /*0710*/  @P1 BRA `(.L_x_8) ;  /* 0xfffffff800cc1947 */ /* 0x000fec000383ffff */
.L_x_7:
[----:B------:R-:W-:Y:S05]  /*0720*/  @!P0 BRA `(.L_x_6) ;  /* 0x00000004003c8947 */ /* 0x000fea0003800000 */
[----:B------:R-:W-:Y:S02]  /*0730*/  ISETP.GE.U32.AND P0, PT, R6, 0x4, PT ;  /* 0x000000040600780c */ /* 0x000fe40003f06070 */
[----:B------:R-:W-:-:S04]  /*0740*/  LOP3.LUT R22, R2, 0x3, RZ, 0xc0, !PT ;  /* 0x0000000302167812 */ /* 0x000fc800078ec0ff */
[----:B------:R-:W-:-:S07]  /*0750*/  ISETP.NE.AND P1, PT, R22, RZ, PT ;  /* 0x000000ff1600720c */ /* 0x000fce0003f25270 */
[----:B------:R-:W-:Y:S06]  /*0760*/  @!P0 BRA `(.L_x_9) ;  /* 0x00000000009c8947 */ /* 0x000fec0003800000 */
[----:B------:R-:W0:Y:S01]  /*0770*/  LDC.64 R8, c[0x0][0x398] ;  /* 0x0000e600ff087b82 */ /* 0x000e220000000a00 */
[----:B------:R-:W-:Y:S02]  /*0780*/  IMAD R13, R3, R2, R7 ;  /* 0x00000002030d7224 */ /* 0x000fe400078e0207 */
[----:B------:R-:W-:-:S03]  /*0790*/  IMAD R6, R7, R5, R0 ;  /* 0x0000000507067224 */ /* 0x000fc600078e0200 */
[C---:B------:R-:W-:Y:S02]  /*07a0*/  IADD3 R21, PT, PT, R13.reuse, 0x1, RZ ;  /* 0x000000010d157810 */ /* 0x040fe40007ffe0ff */
[----:B------:R-:W1:Y:S01]  /*07b0*/  LDC.64 R10, c[0x0][0x390] ;  /* 0x0000e400ff0a7b82 */ /* 0x000e620000000a00 */
[C---:B------:R-:W-:Y:S02]  /*07c0*/  IADD3 R15, PT, PT, R13.reuse, 0x2, RZ ;  /* 0x000000020d0f7810 */ /* 0x040fe40007ffe0ff */
[----:B------:R-:W-:Y:S01]  /*07d0*/  IADD3 R23, PT, PT, R13, 0x3, RZ ;  /* 0x000000030d177810 */ /* 0x000fe20007ffe0ff */
[C---:B0-----:R-:W-:Y:S01]  /*07e0*/  IMAD.WIDE.U32 R18, R6.reuse, 0x2, R8 ;  /* 0x0000000206127825 */ /* 0x041fe200078e0008 */
[----:B------:R-:W-:-:S04]  /*07f0*/  IADD3 R6, PT, PT, R6, R5, RZ ;  /* 0x0000000506067210 */ /* 0x000fc80007ffe0ff */
[CC--:B------:R-:W-:Y:S01]  /*0800*/  IADD3 R14, PT, PT, R6.reuse, R5.reuse, RZ ;  /* 0x00000005060e7210 */ /* 0x0c0fe20007ffe0ff */
[--C-:B-1----:R-:W-:Y:S01]  /*0810*/  IMAD.WIDE.U32 R26, R13, 0x2, R10.reuse ;  /* 0x000000020d1a7825 */ /* 0x102fe200078e000a */
[----:B------:R-:W2:Y:S03]  /*0820*/  LDG.E.U16 R18, desc[UR6][R18.64] ;  /* 0x0000000612127981 */ /* 0x000ea6000c1e1500 */
[----:B------:R-:W-:Y:S01]  /*0830*/  IMAD.WIDE.U32 R20, R21, 0x2, R10 ;  /* 0x0000000215147825 */ /* 0x000fe200078e000a */
[----:B------:R-:W3:Y:S03]  /*0840*/  LDG.E.U16 R4, desc[UR6][R26.64] ;  /* 0x000000061a047981 */ /* 0x000ee6000c1e1500 */
[----:B------:R-:W-:Y:S01]  /*0850*/  IMAD.WIDE.U32 R16, R6, 0x2, R8 ;  /* 0x0000000206107825 */ /* 0x000fe200078e0008 */
[----:B------:R-:W-:Y:S01]  /*0860*/  IADD3 R25, PT, PT, R14, R5, RZ ;  /* 0x000000050e197210 */ /* 0x000fe20007ffe0ff */
[----:B------:R-:W4:Y:S02]  /*0870*/  LDG.E.U16 R20, desc[UR6][R20.64] ;  /* 0x0000000614147981 */ /* 0x000f24000c1e1500 */
[----:B------:R-:W-:-:S02]  /*0880*/  IMAD.WIDE.U32 R12, R15, 0x2, R10 ;  /* 0x000000020f0c7825 */ /* 0x000fc400078e000a */
[----:B------:R-:W5:Y:S02]  /*0890*/  LDG.E.U16 R16, desc[UR6][R16.64] ;  /* 0x0000000610107981 */ /* 0x000f64000c1e1500 */
[----:B------:R-:W-:Y:S02]  /*08a0*/  IMAD.WIDE.U32 R14, R14, 0x2, R8 ;  /* 0x000000020e0e7825 */ /* 0x000fe400078e0008 */
[----:B------:R-:W5:Y:S02]  /*08b0*/  LDG.E.U16 R12, desc[UR6][R12.64] ;  /* 0x000000060c0c7981 */ /* 0x000f64000c1e1500 */
[----:B------:R-:W-:Y:S02]  /*08c0*/  IMAD.WIDE.U32 R10, R23, 0x2, R10 ;  /* 0x00000002170a7825 */ /* 0x000fe400078e000a */
[----:B------:R-:W5:Y:S02]  /*08d0*/  LDG.E.U16 R14, desc[UR6][R14.64] ;  /* 0x000000060e0e7981 */ /* 0x000f64000c1e1500 */
[----:B------:R-:W-:-:S02]  /*08e0*/  IMAD.WIDE.U32 R8, R25, 0x2, R8 ;  /* 0x0000000219087825 */ /* 0x000fc400078e0008 */
[----:B------:R-:W5:Y:S04]  /*08f0*/  LDG.E.U16 R10, desc[UR6][R10.64] ;  /* 0x000000060a0a7981 */ /* 0x000f68000c1e1500 */
[----:B------:R-:W5:Y:S01]  /*0900*/  LDG.E.U16 R8, desc[UR6][R8.64] ;  /* 0x0000000608087981 */ /* 0x000f62000c1e1500 */
[----:B------:R-:W-:Y:S01]  /*0910*/  IADD3 R7, PT, PT, R7, 0x4, RZ ;  /* 0x0000000407077810 */ /* 0x000fe20007ffe0ff */
[----:B--2---:R-:W-:Y:S02]  /*0920*/  HADD2.F32 R18, -RZ, R18.H0_H0 ;  /* 0x20000012ff127230 */ /* 0x004fe40000004100 */
[----:B---3--:R-:W-:Y:S02]  /*0930*/  HADD2.F32 R19, -RZ, R4.H0_H0 ;  /* 0x20000004ff137230 */ /* 0x008fe40000004100 */
[----:B----4-:R-:W-:-:S03]  /*0940*/  HADD2.F32 R21, -RZ, R20.H0_H0 ;  /* 0x20000014ff157230 */ /* 0x010fc60000004100 */
[----:B------:R-:W-:Y:S01]  /*0950*/  FFMA R18, R19, R18, R24 ;  /* 0x0000001213127223 */ /* 0x000fe20000000018 */
[----:B-----5:R-:W-:Y:S02]  /*0960*/  HADD2.F32 R4, -RZ, R16.H0_H0 ;  /* 0x20000010ff047230 */ /* 0x020fe40000004100 */
[----:B------:R-:W-:-:S03]  /*0970*/  HADD2.F32 R17, -RZ, R12.H0_H0 ;  /* 0x2000000cff117230 */ /* 0x000fc60000004100 */
[----:B------:R-:W-:Y:S01]  /*0980*/  FFMA R4, R21, R4, R18 ;  /* 0x0000000415047223 */ /* 0x000fe20000000012 */
[----:B------:R-:W-:Y:S02]  /*0990*/  HADD2.F32 R6, -RZ, R14.H0_H0 ;  /* 0x2000000eff067230 */ /* 0x000fe40000004100 */
[----:B------:R-:W-:-:S03]  /*09a0*/  HADD2.F32 R13, -RZ, R10.H0_H0 ;  /* 0x2000000aff0d7230 */ /* 0x000fc60000004100 */
[----:B------:R-:W-:Y:S01]  /*09b0*/  FFMA R4, R17, R6, R4 ;  /* 0x0000000611047223 */ /* 0x000fe20000000004 */
[----:B------:R-:W-:-:S05]  /*09c0*/  HADD2.F32 R24, -RZ, R8.H0_H0 ;  /* 0x20000008ff187230 */ /* 0x000fca0000004100 */
[----:B------:R-:W-:-:S07]  /*09d0*/  FFMA R24, R13, R24, R4 ;  /* 0x000000180d187223 */ /* 0x000fce0000000004 */
.L_x_9:
[----:B------:R-:W-:Y:S05]  /*09e0*/  @!P1 BRA `(.L_x_6) ;  /* 0x00000000008c9947 */ /* 0x000fea0003800000 */
[----:B------:R-:W0:Y:S01]  /*09f0*/  LDC.64 R16, c[0x0][0x390] ;  /* 0x0000e400ff107b82 */ /* 0x000e220000000a00 */
[----:B------:R-:W-:Y:S02]  /*0a00*/  ISETP.NE.AND P0, PT, R22, 0x1, PT ;  /* 0x000000011600780c */ /* 0x000fe40003f05270 */
[----:B------:R-:W-:-:S04]  /*0a10*/  LOP3.LUT R4, R2, 0x1, RZ, 0xc0, !PT ;  /* 0x0000000102047812 */ /* 0x000fc800078ec0ff */
[----:B------:R-:W-:Y:S01]  /*0a20*/  ISETP.NE.U32.AND P1, PT, R4, 0x1, PT ;  /* 0x000000010400780c */ /* 0x000fe20003f25070 */
[----:B------:R-:W1:Y:S06]  /*0a30*/  LDC.64 R12, c[0x0][0x398] ;  /* 0x0000e600ff0c7b82 */ /* 0x000e6c0000000a00 */
[----:B------:R-:W-:Y:S02]  /*0a40*/  @P0 IMAD R15, R3, R2, R7 ;  /* 0x00000002030f0224 */ /* 0x000fe400078e0207 */
[----:B------:R-:W2:Y:S01]  /*0a50*/  LDC.64 R10, c[0x0][0x390] ;  /* 0x0000e400ff0a7b82 */ /* 0x000ea20000000a00 */
[C---:B------:R-:W-:Y:S01]  /*0a60*/  @P0 IMAD R14, R7.reuse, R5, R0 ;  /* 0x00000005070e0224 */ /* 0x040fe200078e0200 */
[----:B------:R-:W-:-:S02]  /*0a70*/  @P0 IADD3 R7, PT, PT, R7, 0x2, RZ ;  /* 0x0000000207070810 */ /* 0x000fc40007ffe0ff */
[C---:B------:R-:W-:Y:S02]  /*0a80*/  @P0 IADD3 R21, PT, PT, R15.reuse, 0x1, RZ ;  /* 0x000000010f150810 */ /* 0x040fe40007ffe0ff */
[----:B------:R-:W-:Y:S02]  /*0a90*/  @P0 IADD3 R23, PT, PT, R14, R5, RZ ;  /* 0x000000050e170210 */ /* 0x000fe40007ffe0ff */
[----:B------:R-:W3:Y:S01]  /*0aa0*/  LDC.64 R8, c[0x0][0x398] ;  /* 0x0000e600ff087b82 */ /* 0x000ee20000000a00 */
[----:B0-----:R-:W-:-:S04]  /*0ab0*/  @P0 IMAD.WIDE.U32 R18, R15, 0x2, R16 ;  /* 0x000000020f120825 */ /* 0x001fc800078e0010 */
[----:B------:R-:W-:Y:S01]  /*0ac0*/  @P0 IMAD.WIDE.U32 R16, R21, 0x2, R16 ;  /* 0x0000000215100825 */ /* 0x000fe200078e0010 */
[----:B------:R-:W4:Y:S03]  /*0ad0*/  @P0 LDG.E.U16 R4, desc[UR6][R18.64] ;  /* 0x0000000612040981 */ /* 0x000f26000c1e1500 */
[----:B-1----:R-:W-:Y:S02]  /*0ae0*/  @P0 IMAD.WIDE.U32 R14, R14, 0x2, R12 ;  /* 0x000000020e0e0825 */ /* 0x002fe400078e000c */
[----:B------:R-:W5:Y:S02]  /*0af0*/  @P0 LDG.E.U16 R16, desc[UR6][R16.64] ;  /* 0x0000000610100981 */ /* 0x000f64000c1e1500 */
[----:B------:R-:W-:Y:S02]  /*0b00*/  @!P1 IMAD R21, R3, R2, R7 ;  /* 0x0000000203159224 */ /* 0x000fe400078e0207 */
[----:B------:R-:W-:Y:S01]  /*0b10*/  @P0 IMAD.WIDE.U32 R12, R23, 0x2, R12 ;  /* 0x00000002170c0825 */ /* 0x000fe200078e000c */
[----:B------:R-:W5:Y:S03]  /*0b20*/  @P0 LDG.E.U16 R14, desc[UR6][R14.64] ;  /* 0x000000060e0e0981 */ /* 0x000f66000c1e1500 */
[----:B------:R-:W-:-:S02]  /*0b30*/  @!P1 IMAD R7, R7, R5, R0 ;  /* 0x0000000507079224 */ /* 0x000fc400078e0200 */
[----:B--2---:R-:W-:Y:S01]  /*0b40*/  @!P1 IMAD.WIDE.U32 R10, R21, 0x2, R10 ;  /* 0x00000002150a9825 */ /* 0x004fe200078e000a */
[----:B------:R-:W2:Y:S03]  /*0b50*/  @P0 LDG.E.U16 R12, desc[UR6][R12.64] ;  /* 0x000000060c0c0981 */ /* 0x000ea6000c1e1500 */
[----:B---3--:R-:W-:Y:S02]  /*0b60*/  @!P1 IMAD.WIDE.U32 R8, R7, 0x2, R8 ;  /* 0x0000000207089825 */ /* 0x008fe400078e0008 */
[----:B------:R-:W3:Y:S04]  /*0b70*/  @!P1 LDG.E.U16 R10, desc[UR6][R10.64] ;  /* 0x000000060a0a9981 */ /* 0x000ee8000c1e1500 */
[----:B------:R-:W3:Y:S01]  /*0b80*/  @!P1 LDG.E.U16 R8, desc[UR6][R8.64] ;  /* 0x0000000608089981 */ /* 0x000ee2000c1e1500 */
[----:B----4-:R-:W-:-:S02]  /*0b90*/  @P0 HADD2.F32 R7, -RZ, R4.H0_H0 ;  /* 0x20000004ff070230 */ /* 0x010fc40000004100 */
[----:B-----5:R-:W-:Y:S02]  /*0ba0*/  @P0 HADD2.F32 R19, -RZ, R16.H0_H0 ;  /* 0x20000010ff130230 */ /* 0x020fe40000004100 */
[----:B------:R-:W-:-:S05]  /*0bb0*/  @P0 HADD2.F32 R2, -RZ, R14.H0_H0 ;  /* 0x2000000eff020230 */ /* 0x000fca0000004100 */
[----:B------:R-:W-:Y:S01]  /*0bc0*/  @P0 FFMA R4, R7, R2, R24 ;  /* 0x0000000207040223 */ /* 0x000fe20000000018 */
[----:B--2---:R-:W-:Y:S02]  /*0bd0*/  @P0 HADD2.F32 R6, -RZ, R12.H0_H0 ;  /* 0x2000000cff060230 */ /* 0x004fe40000004100 */
[----:B---3--:R-:W-:-:S03]  /*0be0*/  @!P1 HADD2.F32 R7, -RZ, R10.H0_H0 ;  /* 0x2000000aff079230 */ /* 0x008fc60000004100 */
[----:B------:R-:W-:Y:S01]  /*0bf0*/  @P0 FFMA R24, R19, R6, R4 ;  /* 0x0000000613180223 */ /* 0x000fe20000000004 */
[----:B------:R-:W-:-:S05]  /*0c00*/  @!P1 HADD2.F32 R2, -RZ, R8.H0_H0 ;  /* 0x20000008ff029230 */ /* 0x000fca0000004100 */
[----:B------:R-:W-:-:S07]  /*0c10*/  @!P1 FFMA R24, R7, R2, R24 ;  /* 0x0000000207189223 */ /* 0x000fce0000000018 */
.L_x_6:
[----:B------:R-:W0:Y:S01]  /*0c20*/  LDC.64 R6, c[0x0][0x3a8] ;  /* 0x0000ea00ff067b82 */ /* 0x000e220000000a00 */
[----:B------:R-:W-:Y:S01]  /*0c30*/  IMAD R3, R3, R5, R0 ;  /* 0x0000000503037224 */ /* 0x000fe200078e0200 */
[----:B------:R-:W1:Y:S01]  /*0c40*/  LDCU UR5, c[0x0][0x3a0] ;  /* 0x00007400ff0577ac */ /* 0x000e620008000800 */
[----:B------:R-:W2:Y:S02]  /*0c50*/  LDCU UR8, c[0x0][0x38c] ;  /* 0x00007180ff0877ac */ /* 0x000ea40008000800 */
[----:B0-----:R-:W-:-:S05]  /*0c60*/  IMAD.WIDE.U32 R2, R3, 0x2, R6 ;  /* 0x0000000203027825 */ /* 0x001fca00078e0006 */
[----:B------:R-:W3:Y:S02]  /*0c70*/  LDG.E.U16 R0, desc[UR6][R2.64] ;  /* 0x0000000602007981 */ /* 0x000ee4000c1e1500 */
[----:B---3--:R-:W-:-:S05]  /*0c80*/  HADD2.F32 R0, -RZ, R0.H0_H0 ;  /* 0x20000000ff007230 */ /* 0x008fca0000004100 */
[----:B-1----:R-:W-:-:S04]  /*0c90*/  FMUL R5, R0, UR5 ;  /* 0x0000000500057c20 */ /* 0x002fc80008400000 */
[----:B--2---:R-:W-:-:S05]  /*0ca0*/  FFMA R5, R24, UR8, R5 ;  /* 0x0000000818057c23 */ /* 0x004fca0008000005 */
[----:B------:R-:W-:-:S05]  /*0cb0*/  F2FP.F16.F32.PACK_AB R5, RZ, R5 ;  /* 0x00000005ff05723e */ /* 0x000fca00000000ff */
[----:B------:R-:W-:Y:S01]  /*0cc0*/  STG.E.U16 desc[UR6][R2.64], R5 ;  /* 0x0000000502007986 */ /* 0x000fe2000c101506 */
[----:B------:R-:W-:Y:S05]  /*0cd0*/  EXIT ;  /* 0x000000000000794d */ /* 0x000fea0003800000 */
.L_x_10:
        /* <DEDUP_REMOVED lines=10> */
.L_x_12:


//--------------------- .nv.shared._Z20gemm_block_tiling_v5ILi128ELi128ELi8ELi256ELi16EEviiifPK6__halfS2_fPS0_ --------------------------
	.section	.nv.shared._Z20gemm_block_tiling_v5ILi128ELi128ELi8ELi256ELi16EEviiifPK6__halfS2_fPS0_,"aw",@nobits
	.sectionflags	@""
	.align	2
.nv.shared._Z20gemm_block_tiling_v5ILi128ELi128ELi8ELi256ELi16EEviiifPK6__halfS2_fPS0_:
	.zero		5120


//--------------------- .nv.shared.reserved.0     --------------------------
	.section	.nv.shared.reserved.0,"aw",@nobits
	.weak		__nv_reservedSMEM_offset_0_alias
	.size		__nv_reservedSMEM_offset_0_alias, 0, 64
	.other		__nv_reservedSMEM_offset_0_alias,@"STO_CUDA_RESERVED_SHARED STV_DEFAULT"
__nv_reservedSMEM_offset_0_alias:
	.zero		0
	.zero		64


//--------------------- .nv.constant0._Z20gemm_block_tiling_v5ILi128ELi128ELi8ELi256ELi16EEviiifPK6__halfS2_fPS0_ --------------------------
	.section	.nv.constant0._Z20gemm_block_tiling_v5ILi128ELi128ELi8ELi256ELi16EEviiifPK6__halfS2_fPS0_,"a",@progbits
	.sectionflags	@""
	.align	4
.nv.constant0._Z20gemm_block_tiling_v5ILi128ELi128ELi8ELi256ELi16EEviiifPK6__halfS2_fPS0_:
	.zero		944


//--------------------- .nv.constant0._Z10gemm_naiveiiifPK6__halfS1_fPS_ --------------------------
	.section	.nv.constant0._Z10gemm_naiveiiifPK6__halfS1_fPS_,"a",@progbits
	.sectionflags	@""
	.align	4
.nv.constant0._Z10gemm_naiveiiifPK6__halfS1_fPS_:
	.zero		944


//--------------------- SYMBOLS --------------------------

	.type		.nv.reservedSmem.offset0,@object
	.size		.nv.reservedSmem.offset0,0x4
	.type		.nv.reservedSmem.cap,@object
	.size		.nv.reservedSmem.cap,0x4
